//
// Generated by NVIDIA NVVM Compiler
//
// Compiler Build ID: CL-36424714
// Cuda compilation tools, release 13.0, V13.0.88
// Based on NVVM 20.0.0
//

.version 9.0
.target sm_100
.address_size 64

	// .globl	_Z17kernel_tile_try01PKfPfjjjiii

.visible .entry _Z17kernel_tile_try01PKfPfjjjiii(
	.param .u64 .ptr .align 1 _Z17kernel_tile_try01PKfPfjjjiii_param_0,
	.param .u64 .ptr .align 1 _Z17kernel_tile_try01PKfPfjjjiii_param_1,
	.param .u32 _Z17kernel_tile_try01PKfPfjjjiii_param_2,
	.param .u32 _Z17kernel_tile_try01PKfPfjjjiii_param_3,
	.param .u32 _Z17kernel_tile_try01PKfPfjjjiii_param_4,
	.param .u32 _Z17kernel_tile_try01PKfPfjjjiii_param_5,
	.param .u32 _Z17kernel_tile_try01PKfPfjjjiii_param_6,
	.param .u32 _Z17kernel_tile_try01PKfPfjjjiii_param_7
)
{
	.reg .pred 	%p<18>;
	.reg .b32 	%r<68>;
	.reg .b32 	%f<6>;
	.reg .b64 	%rd<149>;

	ld.param.u64 	%rd75, [_Z17kernel_tile_try01PKfPfjjjiii_param_0];
	ld.param.u64 	%rd76, [_Z17kernel_tile_try01PKfPfjjjiii_param_1];
	ld.param.u32 	%r11, [_Z17kernel_tile_try01PKfPfjjjiii_param_2];
	ld.param.u32 	%r7, [_Z17kernel_tile_try01PKfPfjjjiii_param_3];
	ld.param.u32 	%r8, [_Z17kernel_tile_try01PKfPfjjjiii_param_4];
	ld.param.u32 	%r9, [_Z17kernel_tile_try01PKfPfjjjiii_param_6];
	ld.param.u32 	%r10, [_Z17kernel_tile_try01PKfPfjjjiii_param_7];
	cvta.to.global.u64 	%rd1, %rd76;
	cvta.to.global.u64 	%rd2, %rd75;
	mov.u32 	%r12, %ctaid.x;
	mov.u32 	%r13, %ntid.x;
	mov.u32 	%r14, %tid.x;
	mad.lo.s32 	%r15, %r12, %r13, %r14;
	cvt.u64.u32 	%rd77, %r15;
	cvt.s64.s32 	%rd78, %r10;
	mul.lo.s64 	%rd142, %rd78, %rd77;
	mul.lo.s32 	%r16, %r7, %r11;
	mul.lo.s32 	%r17, %r16, %r8;
	mul.lo.s32 	%r18, %r17, %r9;
	cvt.u64.u32 	%rd4, %r18;
	setp.lt.s32 	%p1, %r10, 1;
	setp.ge.u64 	%p2, %rd142, %rd4;
	or.pred  	%p3, %p1, %p2;
	@%p3 bra 	$L__BB0_37;
	mul.lo.s32 	%r20, %r8, %r7;
	mul.lo.s32 	%r21, %r20, %r9;
	cvt.u64.u32 	%rd5, %r21;
	mul.lo.s32 	%r1, %r9, %r8;
	cvt.u64.u32 	%rd6, %r8;
	cvt.u64.u32 	%rd7, %r7;
	not.b64 	%rd80, %rd142;
	add.s64 	%rd81, %rd80, %rd4;
	add.s32 	%r22, %r10, -1;
	cvt.u64.u32 	%rd82, %r22;
	min.u64 	%rd83, %rd81, %rd82;
	add.s64 	%rd8, %rd83, 1;
	and.b64  	%rd9, %rd8, 3;
	setp.lt.u64 	%p4, %rd83, 3;
	@%p4 bra 	$L__BB0_28;
	and.b64  	%rd128, %rd8, 4294967292;
	shl.b64 	%rd84, %rd142, 2;
	add.s64 	%rd85, %rd84, %rd1;
	add.s64 	%rd127, %rd85, 8;
	cvt.u32.u64 	%r23, %rd5;
$L__BB0_3:
	and.b64  	%rd86, %rd142, -4294967296;
	setp.ne.s64 	%p5, %rd86, 0;
	@%p5 bra 	$L__BB0_5;
	cvt.u32.u64 	%r24, %rd142;
	div.u32 	%r25, %r24, %r23;
	mul.lo.s32 	%r26, %r25, %r23;
	sub.s32 	%r27, %r24, %r26;
	cvt.u64.u32 	%rd130, %r25;
	cvt.u64.u32 	%rd131, %r27;
	bra.uni 	$L__BB0_6;
$L__BB0_5:
	div.u64 	%rd130, %rd142, %rd5;
	mul.lo.s64 	%rd87, %rd130, %rd5;
	sub.s64 	%rd131, %rd142, %rd87;
$L__BB0_6:
	cvt.u32.u64 	%r28, %rd131;
	div.u32 	%r2, %r28, %r1;
	setp.ne.s64 	%p6, %rd86, 0;
	@%p6 bra 	$L__BB0_8;
	cvt.u32.u64 	%r29, %rd6;
	cvt.u32.u64 	%r30, %rd142;
	rem.u32 	%r31, %r30, %r29;
	cvt.u64.u32 	%rd132, %r31;
	bra.uni 	$L__BB0_9;
$L__BB0_8:
	rem.u64 	%rd132, %rd142, %rd6;
$L__BB0_9:
	cvt.u64.u32 	%rd89, %r2;
	mad.lo.s64 	%rd90, %rd130, %rd7, %rd89;
	mad.lo.s64 	%rd91, %rd90, %rd6, %rd132;
	shl.b64 	%rd92, %rd91, 2;
	add.s64 	%rd93, %rd2, %rd92;
	ld.global.nc.f32 	%f1, [%rd93];
	st.global.f32 	[%rd127+-8], %f1;
	add.s64 	%rd24, %rd142, 1;
	and.b64  	%rd94, %rd24, -4294967296;
	setp.ne.s64 	%p7, %rd94, 0;
	@%p7 bra 	$L__BB0_11;
	cvt.u32.u64 	%r33, %rd24;
	div.u32 	%r34, %r33, %r23;
	mul.lo.s32 	%r35, %r34, %r23;
	sub.s32 	%r36, %r33, %r35;
	cvt.u64.u32 	%rd133, %r34;
	cvt.u64.u32 	%rd134, %r36;
	bra.uni 	$L__BB0_12;
$L__BB0_11:
	div.u64 	%rd133, %rd24, %rd5;
	mul.lo.s64 	%rd95, %rd133, %rd5;
	sub.s64 	%rd134, %rd24, %rd95;
$L__BB0_12:
	cvt.u32.u64 	%r37, %rd134;
	div.u32 	%r3, %r37, %r1;
	@%p7 bra 	$L__BB0_14;
	cvt.u32.u64 	%r38, %rd6;
	cvt.u32.u64 	%r39, %rd24;
	rem.u32 	%r40, %r39, %r38;
	cvt.u64.u32 	%rd135, %r40;
	bra.uni 	$L__BB0_15;
$L__BB0_14:
	rem.u64 	%rd135, %rd24, %rd6;
$L__BB0_15:
	cvt.u64.u32 	%rd97, %r3;
	mad.lo.s64 	%rd98, %rd133, %rd7, %rd97;
	mad.lo.s64 	%rd99, %rd98, %rd6, %rd135;
	shl.b64 	%rd100, %rd99, 2;
	add.s64 	%rd101, %rd2, %rd100;
	ld.global.nc.f32 	%f2, [%rd101];
	st.global.f32 	[%rd127+-4], %f2;
	add.s64 	%rd34, %rd142, 2;
	and.b64  	%rd102, %rd34, -4294967296;
	setp.ne.s64 	%p9, %rd102, 0;
	@%p9 bra 	$L__BB0_17;
	cvt.u32.u64 	%r42, %rd34;
	div.u32 	%r43, %r42, %r23;
	mul.lo.s32 	%r44, %r43, %r23;
	sub.s32 	%r45, %r42, %r44;
	cvt.u64.u32 	%rd136, %r43;
	cvt.u64.u32 	%rd137, %r45;
	bra.uni 	$L__BB0_18;
$L__BB0_17:
	div.u64 	%rd136, %rd34, %rd5;
	mul.lo.s64 	%rd103, %rd136, %rd5;
	sub.s64 	%rd137, %rd34, %rd103;
$L__BB0_18:
	cvt.u32.u64 	%r46, %rd137;
	div.u32 	%r4, %r46, %r1;
	@%p9 bra 	$L__BB0_20;
	cvt.u32.u64 	%r47, %rd6;
	cvt.u32.u64 	%r48, %rd34;
	rem.u32 	%r49, %r48, %r47;
	cvt.u64.u32 	%rd138, %r49;
	bra.uni 	$L__BB0_21;
$L__BB0_20:
	rem.u64 	%rd138, %rd34, %rd6;
$L__BB0_21:
	cvt.u64.u32 	%rd105, %r4;
	mad.lo.s64 	%rd106, %rd136, %rd7, %rd105;
	mad.lo.s64 	%rd107, %rd106, %rd6, %rd138;
	shl.b64 	%rd108, %rd107, 2;
	add.s64 	%rd109, %rd2, %rd108;
	ld.global.nc.f32 	%f3, [%rd109];
	st.global.f32 	[%rd127], %f3;
	add.s64 	%rd44, %rd142, 3;
	and.b64  	%rd110, %rd44, -4294967296;
	setp.ne.s64 	%p11, %rd110, 0;
	@%p11 bra 	$L__BB0_23;
	cvt.u32.u64 	%r51, %rd44;
	div.u32 	%r52, %r51, %r23;
	mul.lo.s32 	%r53, %r52, %r23;
	sub.s32 	%r54, %r51, %r53;
	cvt.u64.u32 	%rd139, %r52;
	cvt.u64.u32 	%rd140, %r54;
	bra.uni 	$L__BB0_24;
$L__BB0_23:
	div.u64 	%rd139, %rd44, %rd5;
	mul.lo.s64 	%rd111, %rd139, %rd5;
	sub.s64 	%rd140, %rd44, %rd111;
$L__BB0_24:
	cvt.u32.u64 	%r55, %rd140;
	div.u32 	%r5, %r55, %r1;
	@%p11 bra 	$L__BB0_26;
	cvt.u32.u64 	%r56, %rd6;
	cvt.u32.u64 	%r57, %rd44;
	rem.u32 	%r58, %r57, %r56;
	cvt.u64.u32 	%rd141, %r58;
	bra.uni 	$L__BB0_27;
$L__BB0_26:
	rem.u64 	%rd141, %rd44, %rd6;
$L__BB0_27:
	cvt.u64.u32 	%rd113, %r5;
	mad.lo.s64 	%rd114, %rd139, %rd7, %rd113;
	mad.lo.s64 	%rd115, %rd114, %rd6, %rd141;
	shl.b64 	%rd116, %rd115, 2;
	add.s64 	%rd117, %rd2, %rd116;
	ld.global.nc.f32 	%f4, [%rd117];
	st.global.f32 	[%rd127+4], %f4;
	add.s64 	%rd142, %rd142, 4;
	add.s64 	%rd128, %rd128, -4;
	add.s64 	%rd127, %rd127, 16;
	setp.ne.s64 	%p13, %rd128, 0;
	@%p13 bra 	$L__BB0_3;
$L__BB0_28:
	setp.eq.s64 	%p14, %rd9, 0;
	@%p14 bra 	$L__BB0_37;
	shl.b64 	%rd118, %rd142, 2;
	add.s64 	%rd144, %rd1, %rd118;
	neg.s64 	%rd143, %rd9;
	cvt.u32.u64 	%r59, %rd5;
	cvt.u32.u64 	%r65, %rd6;
$L__BB0_30:
	.pragma "nounroll";
	and.b64  	%rd119, %rd142, -4294967296;
	setp.ne.s64 	%p15, %rd119, 0;
	@%p15 bra 	$L__BB0_32;
	cvt.u32.u64 	%r60, %rd142;
	div.u32 	%r61, %r60, %r59;
	mul.lo.s32 	%r62, %r61, %r59;
	sub.s32 	%r63, %r60, %r62;
	cvt.u64.u32 	%rd146, %r61;
	cvt.u64.u32 	%rd147, %r63;
	bra.uni 	$L__BB0_33;
$L__BB0_32:
	div.u64 	%rd146, %rd142, %rd5;
	mul.lo.s64 	%rd120, %rd146, %rd5;
	sub.s64 	%rd147, %rd142, %rd120;
$L__BB0_33:
	cvt.u32.u64 	%r64, %rd147;
	div.u32 	%r6, %r64, %r1;
	setp.ne.s64 	%p16, %rd119, 0;
	@%p16 bra 	$L__BB0_35;
	cvt.u32.u64 	%r66, %rd142;
	rem.u32 	%r67, %r66, %r65;
	cvt.u64.u32 	%rd148, %r67;
	bra.uni 	$L__BB0_36;
$L__BB0_35:
	rem.u64 	%rd148, %rd142, %rd6;
$L__BB0_36:
	cvt.u64.u32 	%rd122, %r6;
	mad.lo.s64 	%rd123, %rd146, %rd7, %rd122;
	mad.lo.s64 	%rd124, %rd123, %rd6, %rd148;
	shl.b64 	%rd125, %rd124, 2;
	add.s64 	%rd126, %rd2, %rd125;
	ld.global.nc.f32 	%f5, [%rd126];
	st.global.f32 	[%rd144], %f5;
	add.s64 	%rd142, %rd142, 1;
	add.s64 	%rd144, %rd144, 4;
	add.s64 	%rd143, %rd143, 1;
	setp.ne.s64 	%p17, %rd143, 0;
	@%p17 bra 	$L__BB0_30;
$L__BB0_37:
	ret;

}
	// .globl	_Z17kernel_tile_try02PKfPfjjjiii
.visible .entry _Z17kernel_tile_try02PKfPfjjjiii(
	.param .u64 .ptr .align 1 _Z17kernel_tile_try02PKfPfjjjiii_param_0,
	.param .u64 .ptr .align 1 _Z17kernel_tile_try02PKfPfjjjiii_param_1,
	.param .u32 _Z17kernel_tile_try02PKfPfjjjiii_param_2,
	.param .u32 _Z17kernel_tile_try02PKfPfjjjiii_param_3,
	.param .u32 _Z17kernel_tile_try02PKfPfjjjiii_param_4,
	.param .u32 _Z17kernel_tile_try02PKfPfjjjiii_param_5,
	.param .u32 _Z17kernel_tile_try02PKfPfjjjiii_param_6,
	.param .u32 _Z17kernel_tile_try02PKfPfjjjiii_param_7
)
{
	.reg .pred 	%p<18>;
	.reg .b32 	%r<34>;
	.reg .b32 	%f<2>;
	.reg .b64 	%rd<85>;

	ld.param.u64 	%rd32, [_Z17kernel_tile_try02PKfPfjjjiii_param_1];
	ld.param.u32 	%r9, [_Z17kernel_tile_try02PKfPfjjjiii_param_2];
	ld.param.u32 	%r5, [_Z17kernel_tile_try02PKfPfjjjiii_param_3];
	ld.param.u32 	%r6, [_Z17kernel_tile_try02PKfPfjjjiii_param_4];
	ld.param.u32 	%r7, [_Z17kernel_tile_try02PKfPfjjjiii_param_6];
	ld.param.u32 	%r8, [_Z17kernel_tile_try02PKfPfjjjiii_param_7];
	cvta.to.global.u64 	%rd1, %rd32;
	mov.u32 	%r10, %ctaid.x;
	mov.u32 	%r11, %ntid.x;
	mov.u32 	%r12, %tid.x;
	mad.lo.s32 	%r13, %r10, %r11, %r12;
	cvt.u64.u32 	%rd33, %r13;
	cvt.s64.s32 	%rd34, %r8;
	mul.lo.s64 	%rd76, %rd34, %rd33;
	mul.lo.s32 	%r14, %r5, %r9;
	mul.lo.s32 	%r15, %r14, %r6;
	cvt.u64.u32 	%rd3, %r15;
	setp.lt.s32 	%p1, %r8, 1;
	setp.ge.u64 	%p2, %rd76, %rd3;
	or.pred  	%p3, %p1, %p2;
	@%p3 bra 	$L__BB1_21;
	ld.param.u32 	%r31, [_Z17kernel_tile_try02PKfPfjjjiii_param_3];
	cvt.s64.s32 	%rd4, %r7;
	setp.eq.s32 	%p4, %r7, 0;
	mul.lo.s32 	%r17, %r6, %r31;
	cvt.u64.u32 	%rd5, %r17;
	cvt.u64.u32 	%rd6, %r6;
	@%p4 bra 	$L__BB1_21;
	and.b32  	%r1, %r7, 7;
	shl.b64 	%rd7, %rd6, 2;
	mov.b32 	%r33, 0;
	cvt.u32.u64 	%r19, %rd5;
$L__BB1_3:
	ld.param.u64 	%rd75, [_Z17kernel_tile_try02PKfPfjjjiii_param_0];
	cvta.to.global.u64 	%rd36, %rd75;
	shl.b64 	%rd37, %rd76, 2;
	add.s64 	%rd38, %rd36, %rd37;
	ld.global.nc.f32 	%f1, [%rd38];
	and.b64  	%rd39, %rd76, -4294967296;
	setp.ne.s64 	%p5, %rd39, 0;
	@%p5 bra 	$L__BB1_5;
	cvt.u32.u64 	%r20, %rd76;
	div.u32 	%r21, %r20, %r19;
	mul.lo.s32 	%r22, %r21, %r19;
	sub.s32 	%r23, %r20, %r22;
	cvt.u64.u32 	%rd77, %r21;
	cvt.u64.u32 	%rd78, %r23;
	bra.uni 	$L__BB1_6;
$L__BB1_5:
	div.u64 	%rd77, %rd76, %rd5;
	mul.lo.s64 	%rd40, %rd77, %rd5;
	sub.s64 	%rd78, %rd76, %rd40;
$L__BB1_6:
	cvt.u32.u64 	%r24, %rd78;
	div.u32 	%r3, %r24, %r6;
	@%p5 bra 	$L__BB1_8;
	cvt.u32.u64 	%r25, %rd6;
	cvt.u32.u64 	%r26, %rd76;
	rem.u32 	%r27, %r26, %r25;
	cvt.u64.u32 	%rd79, %r27;
	bra.uni 	$L__BB1_9;
$L__BB1_8:
	rem.u64 	%rd79, %rd76, %rd6;
$L__BB1_9:
	ld.param.u32 	%r32, [_Z17kernel_tile_try02PKfPfjjjiii_param_3];
	setp.lt.u32 	%p7, %r7, 8;
	cvt.u64.u32 	%rd43, %r32;
	cvt.u64.u32 	%rd44, %r3;
	mad.lo.s64 	%rd45, %rd77, %rd43, %rd44;
	mul.lo.s64 	%rd18, %rd45, %rd4;
	mov.b64 	%rd83, 0;
	@%p7 bra 	$L__BB1_12;
	and.b64  	%rd80, %rd4, -8;
	mov.b64 	%rd81, 0;
$L__BB1_11:
	.pragma "nounroll";
	and.b64  	%rd83, %rd4, -8;
	add.s64 	%rd47, %rd18, %rd81;
	mad.lo.s64 	%rd48, %rd47, %rd6, %rd79;
	shl.b64 	%rd49, %rd48, 2;
	add.s64 	%rd50, %rd1, %rd49;
	st.global.f32 	[%rd50], %f1;
	add.s64 	%rd51, %rd50, %rd7;
	st.global.f32 	[%rd51], %f1;
	add.s64 	%rd52, %rd51, %rd7;
	st.global.f32 	[%rd52], %f1;
	add.s64 	%rd53, %rd52, %rd7;
	st.global.f32 	[%rd53], %f1;
	add.s64 	%rd54, %rd53, %rd7;
	st.global.f32 	[%rd54], %f1;
	add.s64 	%rd55, %rd54, %rd7;
	st.global.f32 	[%rd55], %f1;
	add.s64 	%rd56, %rd55, %rd7;
	st.global.f32 	[%rd56], %f1;
	add.s64 	%rd57, %rd56, %rd7;
	st.global.f32 	[%rd57], %f1;
	add.s64 	%rd81, %rd81, 8;
	add.s64 	%rd80, %rd80, -8;
	setp.ne.s64 	%p8, %rd80, 0;
	@%p8 bra 	$L__BB1_11;
$L__BB1_12:
	setp.eq.s32 	%p9, %r1, 0;
	@%p9 bra 	$L__BB1_20;
	add.s32 	%r28, %r1, -1;
	setp.lt.u32 	%p10, %r28, 3;
	@%p10 bra 	$L__BB1_15;
	add.s64 	%rd58, %rd18, %rd83;
	mad.lo.s64 	%rd59, %rd58, %rd6, %rd79;
	shl.b64 	%rd60, %rd59, 2;
	add.s64 	%rd61, %rd1, %rd60;
	st.global.f32 	[%rd61], %f1;
	add.s64 	%rd62, %rd61, %rd7;
	st.global.f32 	[%rd62], %f1;
	add.s64 	%rd63, %rd62, %rd7;
	st.global.f32 	[%rd63], %f1;
	add.s64 	%rd64, %rd63, %rd7;
	st.global.f32 	[%rd64], %f1;
	add.s64 	%rd83, %rd83, 4;
$L__BB1_15:
	and.b32  	%r29, %r7, 3;
	setp.eq.s32 	%p11, %r29, 0;
	@%p11 bra 	$L__BB1_20;
	setp.eq.s32 	%p12, %r29, 1;
	@%p12 bra 	$L__BB1_18;
	add.s64 	%rd65, %rd18, %rd83;
	mad.lo.s64 	%rd66, %rd65, %rd6, %rd79;
	shl.b64 	%rd67, %rd66, 2;
	add.s64 	%rd68, %rd1, %rd67;
	st.global.f32 	[%rd68], %f1;
	add.s64 	%rd69, %rd68, %rd7;
	st.global.f32 	[%rd69], %f1;
	add.s64 	%rd83, %rd83, 2;
$L__BB1_18:
	and.b32  	%r30, %r7, 1;
	setp.eq.b32 	%p13, %r30, 1;
	not.pred 	%p14, %p13;
	@%p14 bra 	$L__BB1_20;
	add.s64 	%rd70, %rd18, %rd83;
	mad.lo.s64 	%rd71, %rd70, %rd6, %rd79;
	shl.b64 	%rd72, %rd71, 2;
	add.s64 	%rd73, %rd1, %rd72;
	st.global.f32 	[%rd73], %f1;
$L__BB1_20:
	add.s64 	%rd76, %rd76, 1;
	add.s32 	%r33, %r33, 1;
	setp.lt.s32 	%p15, %r33, %r8;
	setp.lt.u64 	%p16, %rd76, %rd3;
	and.pred  	%p17, %p15, %p16;
	@%p17 bra 	$L__BB1_3;
$L__BB1_21:
	ret;

}
	// .globl	_Z17kernel_tile_try03PKfPfjjjjiiii
.visible .entry _Z17kernel_tile_try03PKfPfjjjjiiii(
	.param .u64 .ptr .align 1 _Z17kernel_tile_try03PKfPfjjjjiiii_param_0,
	.param .u64 .ptr .align 1 _Z17kernel_tile_try03PKfPfjjjjiiii_param_1,
	.param .u32 _Z17kernel_tile_try03PKfPfjjjjiiii_param_2,
	.param .u32 _Z17kernel_tile_try03PKfPfjjjjiiii_param_3,
	.param .u32 _Z17kernel_tile_try03PKfPfjjjjiiii_param_4,
	.param .u32 _Z17kernel_tile_try03PKfPfjjjjiiii_param_5,
	.param .u32 _Z17kernel_tile_try03PKfPfjjjjiiii_param_6,
	.param .u32 _Z17kernel_tile_try03PKfPfjjjjiiii_param_7,
	.param .u32 _Z17kernel_tile_try03PKfPfjjjjiiii_param_8,
	.param .u32 _Z17kernel_tile_try03PKfPfjjjjiiii_param_9
)
{
	.reg .pred 	%p<54>;
	.reg .b32 	%r<61>;
	.reg .b32 	%f<4>;
	.reg .b64 	%rd<209>;

	ld.param.u64 	%rd75, [_Z17kernel_tile_try03PKfPfjjjjiiii_param_0];
	ld.param.u64 	%rd76, [_Z17kernel_tile_try03PKfPfjjjjiiii_param_1];
	ld.param.u32 	%r5, [_Z17kernel_tile_try03PKfPfjjjjiiii_param_2];
	ld.param.u32 	%r7, [_Z17kernel_tile_try03PKfPfjjjjiiii_param_4];
	ld.param.u32 	%r8, [_Z17kernel_tile_try03PKfPfjjjjiiii_param_5];
	ld.param.u32 	%r9, [_Z17kernel_tile_try03PKfPfjjjjiiii_param_6];
	ld.param.u32 	%r10, [_Z17kernel_tile_try03PKfPfjjjjiiii_param_7];
	ld.param.u32 	%r11, [_Z17kernel_tile_try03PKfPfjjjjiiii_param_8];
	ld.param.u32 	%r12, [_Z17kernel_tile_try03PKfPfjjjjiiii_param_9];
	cvta.to.global.u64 	%rd1, %rd76;
	cvta.to.global.u64 	%rd2, %rd75;
	setp.eq.s32 	%p1, %r9, 4;
	@%p1 bra 	$L__BB2_40;
	setp.ne.s32 	%p2, %r9, 3;
	@%p2 bra 	$L__BB2_61;
	ld.param.u32 	%r59, [_Z17kernel_tile_try03PKfPfjjjjiiii_param_3];
	mov.u32 	%r34, %ctaid.x;
	mov.u32 	%r35, %ntid.x;
	mov.u32 	%r36, %tid.x;
	mad.lo.s32 	%r37, %r34, %r35, %r36;
	cvt.u64.u32 	%rd122, %r37;
	cvt.s64.s32 	%rd3, %r12;
	mul.lo.s64 	%rd185, %rd3, %rd122;
	mul.lo.s32 	%r38, %r59, %r5;
	mul.lo.s32 	%r39, %r38, %r7;
	cvt.u64.u32 	%rd5, %r39;
	setp.eq.s32 	%p20, %r10, 1;
	@%p20 bra 	$L__BB2_9;
	setp.ne.s32 	%p21, %r10, 2;
	@%p21 bra 	$L__BB2_61;
	setp.eq.s32 	%p22, %r12, 0;
	setp.ge.u64 	%p23, %rd185, %rd5;
	or.pred  	%p24, %p22, %p23;
	@%p24 bra 	$L__BB2_61;
	ld.param.u32 	%r60, [_Z17kernel_tile_try03PKfPfjjjjiiii_param_3];
	cvt.s64.s32 	%rd6, %r11;
	setp.eq.s32 	%p25, %r11, 0;
	cvt.u64.u32 	%rd7, %r60;
	@%p25 bra 	$L__BB2_61;
	and.b32  	%r1, %r11, 7;
	mov.b64 	%rd193, 0;
	cvt.u32.u64 	%r40, %rd7;
	add.s32 	%r45, %r1, -1;
	and.b32  	%r46, %r11, 3;
	and.b32  	%r47, %r11, 1;
$L__BB2_7:
	shl.b64 	%rd125, %rd185, 2;
	add.s64 	%rd126, %rd2, %rd125;
	ld.global.nc.f32 	%f2, [%rd126];
	and.b64  	%rd127, %rd185, -4294967296;
	setp.ne.s64 	%p26, %rd127, 0;
	@%p26 bra 	$L__BB2_27;
	cvt.u32.u64 	%r41, %rd185;
	rem.u32 	%r42, %r41, %r40;
	cvt.u64.u32 	%rd195, %r42;
	bra.uni 	$L__BB2_28;
$L__BB2_9:
	setp.eq.s32 	%p38, %r12, 0;
	setp.ge.u64 	%p39, %rd185, %rd5;
	or.pred  	%p40, %p38, %p39;
	@%p40 bra 	$L__BB2_61;
	cvt.s64.s32 	%rd8, %r11;
	setp.eq.s32 	%p41, %r11, 0;
	cvt.u64.u32 	%rd9, %r7;
	@%p41 bra 	$L__BB2_61;
	and.b32  	%r2, %r11, 7;
	mov.b64 	%rd184, 0;
	cvt.u32.u64 	%r48, %rd9;
$L__BB2_12:
	shl.b64 	%rd147, %rd185, 2;
	add.s64 	%rd148, %rd2, %rd147;
	ld.global.nc.f32 	%f1, [%rd148];
	and.b64  	%rd149, %rd185, -4294967296;
	setp.ne.s64 	%p42, %rd149, 0;
	@%p42 bra 	$L__BB2_14;
	cvt.u32.u64 	%r49, %rd185;
	div.u32 	%r50, %r49, %r48;
	mul.lo.s32 	%r51, %r50, %r48;
	sub.s32 	%r52, %r49, %r51;
	cvt.u64.u32 	%rd186, %r50;
	cvt.u64.u32 	%rd187, %r52;
	bra.uni 	$L__BB2_15;
$L__BB2_14:
	div.u64 	%rd186, %rd185, %rd9;
	mul.lo.s64 	%rd150, %rd186, %rd9;
	sub.s64 	%rd187, %rd185, %rd150;
$L__BB2_15:
	setp.lt.u32 	%p43, %r11, 8;
	mul.lo.s64 	%rd18, %rd186, %rd8;
	mov.b64 	%rd191, 0;
	@%p43 bra 	$L__BB2_18;
	and.b64  	%rd188, %rd8, -8;
	mov.b64 	%rd189, 0;
$L__BB2_17:
	.pragma "nounroll";
	and.b64  	%rd191, %rd8, -8;
	add.s64 	%rd153, %rd18, %rd189;
	mad.lo.s64 	%rd154, %rd153, %rd9, %rd187;
	shl.b64 	%rd155, %rd154, 2;
	add.s64 	%rd156, %rd1, %rd155;
	st.global.f32 	[%rd156], %f1;
	shl.b64 	%rd157, %rd9, 2;
	add.s64 	%rd158, %rd156, %rd157;
	st.global.f32 	[%rd158], %f1;
	add.s64 	%rd159, %rd158, %rd157;
	st.global.f32 	[%rd159], %f1;
	add.s64 	%rd160, %rd159, %rd157;
	st.global.f32 	[%rd160], %f1;
	add.s64 	%rd161, %rd160, %rd157;
	st.global.f32 	[%rd161], %f1;
	add.s64 	%rd162, %rd161, %rd157;
	st.global.f32 	[%rd162], %f1;
	add.s64 	%rd163, %rd162, %rd157;
	st.global.f32 	[%rd163], %f1;
	add.s64 	%rd164, %rd163, %rd157;
	st.global.f32 	[%rd164], %f1;
	add.s64 	%rd189, %rd189, 8;
	add.s64 	%rd188, %rd188, -8;
	setp.ne.s64 	%p44, %rd188, 0;
	@%p44 bra 	$L__BB2_17;
$L__BB2_18:
	setp.eq.s32 	%p45, %r2, 0;
	@%p45 bra 	$L__BB2_26;
	add.s32 	%r53, %r2, -1;
	setp.lt.u32 	%p46, %r53, 3;
	@%p46 bra 	$L__BB2_21;
	add.s64 	%rd165, %rd18, %rd191;
	mad.lo.s64 	%rd166, %rd165, %rd9, %rd187;
	shl.b64 	%rd167, %rd166, 2;
	add.s64 	%rd168, %rd1, %rd167;
	st.global.f32 	[%rd168], %f1;
	shl.b64 	%rd169, %rd9, 2;
	add.s64 	%rd170, %rd168, %rd169;
	st.global.f32 	[%rd170], %f1;
	add.s64 	%rd171, %rd170, %rd169;
	st.global.f32 	[%rd171], %f1;
	add.s64 	%rd172, %rd171, %rd169;
	st.global.f32 	[%rd172], %f1;
	add.s64 	%rd191, %rd191, 4;
$L__BB2_21:
	and.b32  	%r54, %r11, 3;
	setp.eq.s32 	%p47, %r54, 0;
	@%p47 bra 	$L__BB2_26;
	setp.eq.s32 	%p48, %r54, 1;
	@%p48 bra 	$L__BB2_24;
	add.s64 	%rd173, %rd18, %rd191;
	mad.lo.s64 	%rd174, %rd173, %rd9, %rd187;
	shl.b64 	%rd175, %rd174, 2;
	add.s64 	%rd176, %rd1, %rd175;
	st.global.f32 	[%rd176], %f1;
	shl.b64 	%rd177, %rd9, 2;
	add.s64 	%rd178, %rd176, %rd177;
	st.global.f32 	[%rd178], %f1;
	add.s64 	%rd191, %rd191, 2;
$L__BB2_24:
	and.b32  	%r55, %r11, 1;
	setp.eq.b32 	%p49, %r55, 1;
	not.pred 	%p50, %p49;
	@%p50 bra 	$L__BB2_26;
	add.s64 	%rd179, %rd18, %rd191;
	mad.lo.s64 	%rd180, %rd179, %rd9, %rd187;
	shl.b64 	%rd181, %rd180, 2;
	add.s64 	%rd182, %rd1, %rd181;
	st.global.f32 	[%rd182], %f1;
$L__BB2_26:
	add.s64 	%rd185, %rd185, 1;
	add.s64 	%rd184, %rd184, 1;
	setp.lt.u64 	%p51, %rd184, %rd3;
	setp.lt.u64 	%p52, %rd185, %rd5;
	and.pred  	%p53, %p51, %p52;
	@%p53 bra 	$L__BB2_12;
	bra.uni 	$L__BB2_61;
$L__BB2_27:
	rem.u64 	%rd195, %rd185, %rd7;
$L__BB2_28:
	setp.lt.u32 	%p27, %r11, 8;
	cvt.u32.u64 	%r43, %rd195;
	div.u32 	%r44, %r43, %r7;
	cvt.u64.u32 	%rd129, %r44;
	sub.s64 	%rd130, %rd185, %rd195;
	add.s64 	%rd131, %rd130, %rd129;
	mul.lo.s64 	%rd37, %rd131, %rd6;
	mov.b64 	%rd198, 0;
	@%p27 bra 	$L__BB2_31;
	mov.b64 	%rd196, 0;
$L__BB2_30:
	.pragma "nounroll";
	add.s64 	%rd133, %rd37, %rd196;
	shl.b64 	%rd134, %rd133, 2;
	add.s64 	%rd135, %rd1, %rd134;
	st.global.f32 	[%rd135], %f2;
	st.global.f32 	[%rd135+4], %f2;
	st.global.f32 	[%rd135+8], %f2;
	st.global.f32 	[%rd135+12], %f2;
	st.global.f32 	[%rd135+16], %f2;
	st.global.f32 	[%rd135+20], %f2;
	st.global.f32 	[%rd135+24], %f2;
	st.global.f32 	[%rd135+28], %f2;
	add.s64 	%rd196, %rd196, 8;
	and.b64  	%rd198, %rd6, -8;
	setp.ne.s64 	%p28, %rd196, %rd198;
	@%p28 bra 	$L__BB2_30;
$L__BB2_31:
	setp.eq.s32 	%p29, %r1, 0;
	@%p29 bra 	$L__BB2_39;
	setp.lt.u32 	%p30, %r45, 3;
	@%p30 bra 	$L__BB2_34;
	add.s64 	%rd136, %rd37, %rd198;
	shl.b64 	%rd137, %rd136, 2;
	add.s64 	%rd138, %rd1, %rd137;
	st.global.f32 	[%rd138], %f2;
	st.global.f32 	[%rd138+4], %f2;
	st.global.f32 	[%rd138+8], %f2;
	st.global.f32 	[%rd138+12], %f2;
	add.s64 	%rd198, %rd198, 4;
$L__BB2_34:
	setp.eq.s32 	%p31, %r46, 0;
	@%p31 bra 	$L__BB2_39;
	setp.eq.s32 	%p32, %r46, 1;
	@%p32 bra 	$L__BB2_37;
	add.s64 	%rd139, %rd37, %rd198;
	shl.b64 	%rd140, %rd139, 2;
	add.s64 	%rd141, %rd1, %rd140;
	st.global.f32 	[%rd141], %f2;
	st.global.f32 	[%rd141+4], %f2;
	add.s64 	%rd198, %rd198, 2;
$L__BB2_37:
	setp.eq.b32 	%p33, %r47, 1;
	not.pred 	%p34, %p33;
	@%p34 bra 	$L__BB2_39;
	add.s64 	%rd142, %rd37, %rd198;
	shl.b64 	%rd143, %rd142, 2;
	add.s64 	%rd144, %rd1, %rd143;
	st.global.f32 	[%rd144], %f2;
$L__BB2_39:
	add.s64 	%rd185, %rd185, 1;
	add.s64 	%rd193, %rd193, 1;
	setp.lt.u64 	%p35, %rd193, %rd3;
	setp.lt.u64 	%p36, %rd185, %rd5;
	and.pred  	%p37, %p35, %p36;
	@%p37 bra 	$L__BB2_7;
	bra.uni 	$L__BB2_61;
$L__BB2_40:
	ld.param.u32 	%r56, [_Z17kernel_tile_try03PKfPfjjjjiiii_param_3];
	mov.u32 	%r13, %ctaid.x;
	mov.u32 	%r14, %ntid.x;
	mov.u32 	%r15, %tid.x;
	mad.lo.s32 	%r16, %r13, %r14, %r15;
	cvt.u64.u32 	%rd77, %r16;
	cvt.s64.s32 	%rd48, %r12;
	mul.lo.s64 	%rd201, %rd48, %rd77;
	mul.lo.s32 	%r18, %r56, %r5;
	mul.lo.s32 	%r19, %r18, %r7;
	mul.lo.s32 	%r20, %r19, %r8;
	cvt.u64.u32 	%rd50, %r20;
	setp.eq.s32 	%p3, %r12, 0;
	setp.ge.u64 	%p4, %rd201, %rd50;
	or.pred  	%p5, %p3, %p4;
	@%p5 bra 	$L__BB2_61;
	ld.param.u32 	%r57, [_Z17kernel_tile_try03PKfPfjjjjiiii_param_3];
	setp.eq.s32 	%p6, %r11, 0;
	mul.lo.s32 	%r21, %r8, %r57;
	cvt.u64.u32 	%rd51, %r21;
	cvt.u64.u32 	%rd52, %r8;
	@%p6 bra 	$L__BB2_61;
	and.b32  	%r3, %r11, 7;
	mov.b64 	%rd200, 0;
	cvt.u32.u64 	%r22, %rd51;
$L__BB2_43:
	shl.b64 	%rd79, %rd201, 2;
	add.s64 	%rd80, %rd2, %rd79;
	ld.global.nc.f32 	%f3, [%rd80];
	and.b64  	%rd81, %rd201, -4294967296;
	setp.ne.s64 	%p7, %rd81, 0;
	@%p7 bra 	$L__BB2_45;
	cvt.u32.u64 	%r23, %rd201;
	div.u32 	%r24, %r23, %r22;
	mul.lo.s32 	%r25, %r24, %r22;
	sub.s32 	%r26, %r23, %r25;
	cvt.u64.u32 	%rd202, %r24;
	cvt.u64.u32 	%rd203, %r26;
	bra.uni 	$L__BB2_46;
$L__BB2_45:
	div.u64 	%rd202, %rd201, %rd51;
	mul.lo.s64 	%rd82, %rd202, %rd51;
	sub.s64 	%rd203, %rd201, %rd82;
$L__BB2_46:
	cvt.u32.u64 	%r27, %rd203;
	div.u32 	%r4, %r27, %r8;
	@%p7 bra 	$L__BB2_48;
	cvt.u32.u64 	%r28, %rd52;
	cvt.u32.u64 	%r29, %rd201;
	rem.u32 	%r30, %r29, %r28;
	cvt.u64.u32 	%rd204, %r30;
	bra.uni 	$L__BB2_49;
$L__BB2_48:
	rem.u64 	%rd204, %rd201, %rd52;
$L__BB2_49:
	ld.param.u32 	%r58, [_Z17kernel_tile_try03PKfPfjjjjiiii_param_3];
	setp.lt.u32 	%p9, %r11, 8;
	cvt.u64.u32 	%rd85, %r58;
	cvt.u64.u32 	%rd86, %r4;
	mad.lo.s64 	%rd87, %rd202, %rd85, %rd86;
	cvt.s64.s32 	%rd88, %r11;
	mul.lo.s64 	%rd64, %rd87, %rd88;
	mov.b64 	%rd207, 0;
	@%p9 bra 	$L__BB2_52;
	mov.b64 	%rd205, 0;
$L__BB2_51:
	.pragma "nounroll";
	add.s64 	%rd90, %rd64, %rd205;
	mad.lo.s64 	%rd91, %rd90, %rd52, %rd204;
	shl.b64 	%rd92, %rd91, 2;
	add.s64 	%rd93, %rd1, %rd92;
	st.global.f32 	[%rd93], %f3;
	shl.b64 	%rd94, %rd52, 2;
	add.s64 	%rd95, %rd93, %rd94;
	st.global.f32 	[%rd95], %f3;
	add.s64 	%rd96, %rd95, %rd94;
	st.global.f32 	[%rd96], %f3;
	add.s64 	%rd97, %rd96, %rd94;
	st.global.f32 	[%rd97], %f3;
	add.s64 	%rd98, %rd97, %rd94;
	st.global.f32 	[%rd98], %f3;
	add.s64 	%rd99, %rd98, %rd94;
	st.global.f32 	[%rd99], %f3;
	add.s64 	%rd100, %rd99, %rd94;
	st.global.f32 	[%rd100], %f3;
	add.s64 	%rd101, %rd100, %rd94;
	st.global.f32 	[%rd101], %f3;
	add.s64 	%rd205, %rd205, 8;
	cvt.s64.s32 	%rd102, %r11;
	and.b64  	%rd207, %rd102, -8;
	setp.ne.s64 	%p10, %rd205, %rd207;
	@%p10 bra 	$L__BB2_51;
$L__BB2_52:
	setp.eq.s32 	%p11, %r3, 0;
	@%p11 bra 	$L__BB2_60;
	add.s32 	%r31, %r3, -1;
	setp.lt.u32 	%p12, %r31, 3;
	@%p12 bra 	$L__BB2_55;
	add.s64 	%rd103, %rd64, %rd207;
	mad.lo.s64 	%rd104, %rd103, %rd52, %rd204;
	shl.b64 	%rd105, %rd104, 2;
	add.s64 	%rd106, %rd1, %rd105;
	st.global.f32 	[%rd106], %f3;
	shl.b64 	%rd107, %rd52, 2;
	add.s64 	%rd108, %rd106, %rd107;
	st.global.f32 	[%rd108], %f3;
	add.s64 	%rd109, %rd108, %rd107;
	st.global.f32 	[%rd109], %f3;
	add.s64 	%rd110, %rd109, %rd107;
	st.global.f32 	[%rd110], %f3;
	add.s64 	%rd207, %rd207, 4;
$L__BB2_55:
	and.b32  	%r32, %r11, 3;
	setp.eq.s32 	%p13, %r32, 0;
	@%p13 bra 	$L__BB2_60;
	setp.eq.s32 	%p14, %r32, 1;
	@%p14 bra 	$L__BB2_58;
	add.s64 	%rd111, %rd64, %rd207;
	mad.lo.s64 	%rd112, %rd111, %rd52, %rd204;
	shl.b64 	%rd113, %rd112, 2;
	add.s64 	%rd114, %rd1, %rd113;
	st.global.f32 	[%rd114], %f3;
	shl.b64 	%rd115, %rd52, 2;
	add.s64 	%rd116, %rd114, %rd115;
	st.global.f32 	[%rd116], %f3;
	add.s64 	%rd207, %rd207, 2;
$L__BB2_58:
	and.b32  	%r33, %r11, 1;
	setp.eq.b32 	%p15, %r33, 1;
	not.pred 	%p16, %p15;
	@%p16 bra 	$L__BB2_60;
	add.s64 	%rd117, %rd64, %rd207;
	mad.lo.s64 	%rd118, %rd117, %rd52, %rd204;
	shl.b64 	%rd119, %rd118, 2;
	add.s64 	%rd120, %rd1, %rd119;
	st.global.f32 	[%rd120], %f3;
$L__BB2_60:
	add.s64 	%rd201, %rd201, 1;
	add.s64 	%rd200, %rd200, 1;
	setp.lt.u64 	%p17, %rd200, %rd48;
	setp.lt.u64 	%p18, %rd201, %rd50;
	and.pred  	%p19, %p17, %p18;
	@%p19 bra 	$L__BB2_43;
$L__BB2_61:
	ret;

}


// ===== COMPILED SASS (sm_100) =====

	.target	sm_100

	.elftype	@"ET_EXEC"


//--------------------- .note.nv.tkinfo           --------------------------
	.section	.note.nv.tkinfo,"",@"SHT_NOTE"
	.sectionflags	@"SHF_NOTE_NV_TKINFO"
	.tkinfo
        /*0018*/ 	.word	0x00000002
        /*0030*/ 	.string	""
        /*0030*/ 	.string	"ptxas"
        /*0030*/ 	.string	"Cuda compilation tools, release 13.0, V13.0.88"
        /*0030*/ 	.string	"Build cuda_13.0.r13.0/compiler.36424714_0"
        /*0030*/ 	.string	"-arch sm_100 -m 64 "



//--------------------- .note.nv.cuinfo           --------------------------
	.section	.note.nv.cuinfo,"",@"SHT_NOTE"
	.sectionflags	@"SHF_NOTE_NV_CUINFO"
        /*0018*/ 	.short	0x0002
        /*001a*/ 	.short	0x0064
        /*001c*/ 	.short	0x0082
	.zero		2


//--------------------- .nv.info                  --------------------------
	.section	.nv.info,"",@"SHT_CUDA_INFO"
	.align	4


	//----- nvinfo : EIATTR_REGCOUNT
	.align		4
        /*0000*/ 	.byte	0x04, 0x2f
        /*0002*/ 	.short	(.L_1 - .L_0)
	.align		4
.L_0:
        /*0004*/ 	.word	index@(_Z17kernel_tile_try01PKfPfjjjiii)
        /*0008*/ 	.word	0x0000001c


	//----- nvinfo : EIATTR_FRAME_SIZE
	.align		4
.L_1:
        /*000c*/ 	.byte	0x04, 0x11
        /*000e*/ 	.short	(.L_3 - .L_2)
	.align		4
.L_2:
        /*0010*/ 	.word	index@($__internal_5_$__cuda_sm20_rem_u64)
        /*0014*/ 	.word	0x00000000


	//----- nvinfo : EIATTR_FRAME_SIZE
	.align		4
.L_3:
        /*0018*/ 	.byte	0x04, 0x11
        /*001a*/ 	.short	(.L_5 - .L_4)
	.align		4
.L_4:
        /*001c*/ 	.word	index@($__internal_4_$__cuda_sm20_div_u64)
        /*0020*/ 	.word	0x00000000


	//----- nvinfo : EIATTR_FRAME_SIZE
	.align		4
.L_5:
        /*0024*/ 	.byte	0x04, 0x11
        /*0026*/ 	.short	(.L_7 - .L_6)
	.align		4
.L_6:
        /*0028*/ 	.word	index@(_Z17kernel_tile_try01PKfPfjjjiii)
        /*002c*/ 	.word	0x00000000


	//----- nvinfo : EIATTR_REGCOUNT
	.align		4
.L_7:
        /*0030*/ 	.byte	0x04, 0x2f
        /*0032*/ 	.short	(.L_9 - .L_8)
	.align		4
.L_8:
        /*0034*/ 	.word	index@(_Z17kernel_tile_try02PKfPfjjjiii)
        /*0038*/ 	.word	0x0000001c


	//----- nvinfo : EIATTR_FRAME_SIZE
	.align		4
.L_9:
        /*003c*/ 	.byte	0x04, 0x11
        /*003e*/ 	.short	(.L_11 - .L_10)
	.align		4
.L_10:
        /*0040*/ 	.word	index@($__internal_3_$__cuda_sm20_rem_u64)
        /*0044*/ 	.word	0x00000000


	//----- nvinfo : EIATTR_FRAME_SIZE
	.align		4
.L_11:
        /*0048*/ 	.byte	0x04, 0x11
        /*004a*/ 	.short	(.L_13 - .L_12)
	.align		4
.L_12:
        /*004c*/ 	.word	index@($__internal_2_$__cuda_sm20_div_u64)
        /*0050*/ 	.word	0x00000000


	//----- nvinfo : EIATTR_FRAME_SIZE
	.align		4
.L_13:
        /*0054*/ 	.byte	0x04, 0x11
        /*0056*/ 	.short	(.L_15 - .L_14)
	.align		4
.L_14:
        /*0058*/ 	.word	index@(_Z17kernel_tile_try02PKfPfjjjiii)
        /*005c*/ 	.word	0x00000000


	//----- nvinfo : EIATTR_REGCOUNT
	.align		4
.L_15:
        /*0060*/ 	.byte	0x04, 0x2f
        /*0062*/ 	.short	(.L_17 - .L_16)
	.align		4
.L_16:
        /*0064*/ 	.word	index@(_Z17kernel_tile_try03PKfPfjjjjiiii)
        /*0068*/ 	.word	0x00000020


	//----- nvinfo : EIATTR_FRAME_SIZE
	.align		4
.L_17:
        /*006c*/ 	.byte	0x04, 0x11
        /*006e*/ 	.short	(.L_19 - .L_18)
	.align		4
.L_18:
        /*0070*/ 	.word	index@($__internal_1_$__cuda_sm20_rem_u64)
        /*0074*/ 	.word	0x00000000


	//----- nvinfo : EIATTR_FRAME_SIZE
	.align		4
.L_19:
        /*0078*/ 	.byte	0x04, 0x11
        /*007a*/ 	.short	(.L_21 - .L_20)
	.align		4
.L_20:
        /*007c*/ 	.word	index@($__internal_0_$__cuda_sm20_div_u64)
        /*0080*/ 	.word	0x00000000


	//----- nvinfo : EIATTR_FRAME_SIZE
	.align		4
.L_21:
        /*0084*/ 	.byte	0x04, 0x11
        /*0086*/ 	.short	(.L_23 - .L_22)
	.align		4
.L_22:
        /*0088*/ 	.word	index@(_Z17kernel_tile_try03PKfPfjjjjiiii)
        /*008c*/ 	.word	0x00000000


	//----- nvinfo : EIATTR_MIN_STACK_SIZE
	.align		4
.L_23:
        /*0090*/ 	.byte	0x04, 0x12
        /*0092*/ 	.short	(.L_25 - .L_24)
	.align		4
.L_24:
        /*0094*/ 	.word	index@(_Z17kernel_tile_try03PKfPfjjjjiiii)
        /*0098*/ 	.word	0x00000000


	//----- nvinfo : EIATTR_MIN_STACK_SIZE
	.align		4
.L_25:
        /*009c*/ 	.byte	0x04, 0x12
        /*009e*/ 	.short	(.L_27 - .L_26)
	.align		4
.L_26:
        /*00a0*/ 	.word	index@(_Z17kernel_tile_try02PKfPfjjjiii)
        /*00a4*/ 	.word	0x00000000


	//----- nvinfo : EIATTR_MIN_STACK_SIZE
	.align		4
.L_27:
        /*00a8*/ 	.byte	0x04, 0x12
        /*00aa*/ 	.short	(.L_29 - .L_28)
	.align		4
.L_28:
        /*00ac*/ 	.word	index@(_Z17kernel_tile_try01PKfPfjjjiii)
        /*00b0*/ 	.word	0x00000000
.L_29:


//--------------------- .nv.compat                --------------------------
	.section	.nv.compat,"",@"SHT_CUDA_COMPAT_INFO"
	.align	4
        /*0000*/ 	.byte	0x02, 0x09, 0x00, 0x00, 0x02, 0x02, 0x01, 0x00, 0x02, 0x05, 0x05, 0x00, 0x03, 0x07, 0x01, 0x01
        /*0010*/ 	.byte	0x02, 0x03, 0x00, 0x00, 0x02, 0x06, 0x01, 0x00, 0x04, 0x0b, 0x08, 0x00, 0x09, 0x00, 0x00, 0x00
        /*0020*/ 	.byte	0x00, 0x00, 0x00, 0x00


//--------------------- .nv.info._Z17kernel_tile_try03PKfPfjjjjiiii --------------------------
	.section	.nv.info._Z17kernel_tile_try03PKfPfjjjjiiii,"",@"SHT_CUDA_INFO"
	.sectionflags	@""
	.align	4


	//----- nvinfo : EIATTR_CUDA_API_VERSION
	.align		4
        /*0000*/ 	.byte	0x04, 0x37
        /*0002*/ 	.short	(.L_31 - .L_30)
.L_30:
        /*0004*/ 	.word	0x00000082


	//----- nvinfo : EIATTR_KPARAM_INFO
	.align		4
.L_31:
        /*0008*/ 	.byte	0x04, 0x17
        /*000a*/ 	.short	(.L_33 - .L_32)
.L_32:
        /*000c*/ 	.word	0x00000000
        /*0010*/ 	.short	0x0009
        /*0012*/ 	.short	0x002c
        /*0014*/ 	.byte	0x00, 0xf0, 0x11, 0x00


	//----- nvinfo : EIATTR_KPARAM_INFO
	.align		4
.L_33:
        /*0018*/ 	.byte	0x04, 0x17
        /*001a*/ 	.short	(.L_35 - .L_34)
.L_34:
        /*001c*/ 	.word	0x00000000
        /*0020*/ 	.short	0x0008
        /*0022*/ 	.short	0x0028
        /*0024*/ 	.byte	0x00, 0xf0, 0x11, 0x00


	//----- nvinfo : EIATTR_KPARAM_INFO
	.align		4
.L_35:
        /*0028*/ 	.byte	0x04, 0x17
        /*002a*/ 	.short	(.L_37 - .L_36)
.L_36:
        /*002c*/ 	.word	0x00000000
        /*0030*/ 	.short	0x0007
        /*0032*/ 	.short	0x0024
        /*0034*/ 	.byte	0x00, 0xf0, 0x11, 0x00


	//----- nvinfo : EIATTR_KPARAM_INFO
	.align		4
.L_37:
        /*0038*/ 	.byte	0x04, 0x17
        /*003a*/ 	.short	(.L_39 - .L_38)
.L_38:
        /*003c*/ 	.word	0x00000000
        /*0040*/ 	.short	0x0006
        /*0042*/ 	.short	0x0020
        /*0044*/ 	.byte	0x00, 0xf0, 0x11, 0x00


	//----- nvinfo : EIATTR_KPARAM_INFO
	.align		4
.L_39:
        /*0048*/ 	.byte	0x04, 0x17
        /*004a*/ 	.short	(.L_41 - .L_40)
.L_40:
        /*004c*/ 	.word	0x00000000
        /*0050*/ 	.short	0x0005
        /*0052*/ 	.short	0x001c
        /*0054*/ 	.byte	0x00, 0xf0, 0x11, 0x00


	//----- nvinfo : EIATTR_KPARAM_INFO
	.align		4
.L_41:
        /*0058*/ 	.byte	0x04, 0x17
        /*005a*/ 	.short	(.L_43 - .L_42)
.L_42:
        /*005c*/ 	.word	0x00000000
        /*0060*/ 	.short	0x0004
        /*0062*/ 	.short	0x0018
        /*0064*/ 	.byte	0x00, 0xf0, 0x11, 0x00


	//----- nvinfo : EIATTR_KPARAM_INFO
	.align		4
.L_43:
        /*0068*/ 	.byte	0x04, 0x17
        /*006a*/ 	.short	(.L_45 - .L_44)
.L_44:
        /*006c*/ 	.word	0x00000000
        /*0070*/ 	.short	0x0003
        /*0072*/ 	.short	0x0014
        /*0074*/ 	.byte	0x00, 0xf0, 0x11, 0x00


	//----- nvinfo : EIATTR_KPARAM_INFO
	.align		4
.L_45:
        /*0078*/ 	.byte	0x04, 0x17
        /*007a*/ 	.short	(.L_47 - .L_46)
.L_46:
        /*007c*/ 	.word	0x00000000
        /*0080*/ 	.short	0x0002
        /*0082*/ 	.short	0x0010
        /*0084*/ 	.byte	0x00, 0xf0, 0x11, 0x00


	//----- nvinfo : EIATTR_KPARAM_INFO
	.align		4
.L_47:
        /*0088*/ 	.byte	0x04, 0x17
        /*008a*/ 	.short	(.L_49 - .L_48)
.L_48:
        /*008c*/ 	.word	0x00000000
        /*0090*/ 	.short	0x0001
        /*0092*/ 	.short	0x0008
        /*0094*/ 	.byte	0x00, 0xf5, 0x21, 0x00


	//----- nvinfo : EIATTR_KPARAM_INFO
	.align		4
.L_49:
        /*0098*/ 	.byte	0x04, 0x17
        /*009a*/ 	.short	(.L_51 - .L_50)
.L_50:
        /*009c*/ 	.word	0x00000000
        /*00a0*/ 	.short	0x0000
        /*00a2*/ 	.short	0x0000
        /*00a4*/ 	.byte	0x00, 0xf5, 0x21, 0x00


	//----- nvinfo : EIATTR_SPARSE_MMA_MASK
	.align		4
.L_51:
        /*00a8*/ 	.byte	0x03, 0x50
        /*00aa*/ 	.short	0x0000


	//----- nvinfo : EIATTR_MAXREG_COUNT
	.align		4
        /*00ac*/ 	.byte	0x03, 0x1b
        /*00ae*/ 	.short	0x00ff


	//----- nvinfo : EIATTR_MERCURY_ISA_VERSION
	.align		4
        /*00b0*/ 	.byte	0x03, 0x5f
        /*00b2*/ 	.short	0x0101


	//----- nvinfo : EIATTR_VRC_CTA_INIT_COUNT
	.align		4
        /*00b4*/ 	.byte	0x02, 0x4a
	.zero		1
	.zero		1


	//----- nvinfo : EIATTR_EXIT_INSTR_OFFSETS
	.align		4
        /*00b8*/ 	.byte	0x04, 0x1c
        /*00ba*/ 	.short	(.L_53 - .L_52)


	//   ....[0]....
.L_52:
        /*00bc*/ 	.word	0x00000080


	//   ....[1]....
        /*00c0*/ 	.word	0x000001b0


	//   ....[2]....
        /*00c4*/ 	.word	0x000001f0


	//   ....[3]....
        /*00c8*/ 	.word	0x00000220


	//   ....[4]....
        /*00cc*/ 	.word	0x00000b10


	//   ....[5]....
        /*00d0*/ 	.word	0x00000b30


	//   ....[6]....
        /*00d4*/ 	.word	0x00000b70


	//   ....[7]....
        /*00d8*/ 	.word	0x00000ba0


	//   ....[8]....
        /*00dc*/ 	.word	0x00001670


	//   ....[9]....
        /*00e0*/ 	.word	0x00001690


	//   ....[10]....
        /*00e4*/ 	.word	0x000017a0


	//   ....[11]....
        /*00e8*/ 	.word	0x000017e0


	//   ....[12]....
        /*00ec*/ 	.word	0x000024f0


	//   ....[13]....
        /*00f0*/ 	.word	0x00002510


	//----- nvinfo : EIATTR_CRS_STACK_SIZE
	.align		4
.L_53:
        /*00f4*/ 	.byte	0x04, 0x1e
        /*00f6*/ 	.short	(.L_55 - .L_54)
.L_54:
        /*00f8*/ 	.word	0x00000000


	//----- nvinfo : EIATTR_CBANK_PARAM_SIZE
	.align		4
.L_55:
        /*00fc*/ 	.byte	0x03, 0x19
        /*00fe*/ 	.short	0x0030


	//----- nvinfo : EIATTR_PARAM_CBANK
	.align		4
        /*0100*/ 	.byte	0x04, 0x0a
        /*0102*/ 	.short	(.L_57 - .L_56)
	.align		4
.L_56:
        /*0104*/ 	.word	index@(.nv.constant0._Z17kernel_tile_try03PKfPfjjjjiiii)
        /*0108*/ 	.short	0x0380
        /*010a*/ 	.short	0x0030


	//----- nvinfo : EIATTR_SW_WAR
	.align		4
.L_57:
        /*010c*/ 	.byte	0x04, 0x36
        /*010e*/ 	.short	(.L_59 - .L_58)
.L_58:
        /*0110*/ 	.word	0x00000008
.L_59:


//--------------------- .nv.info._Z17kernel_tile_try02PKfPfjjjiii --------------------------
	.section	.nv.info._Z17kernel_tile_try02PKfPfjjjiii,"",@"SHT_CUDA_INFO"
	.sectionflags	@""
	.align	4


	//----- nvinfo : EIATTR_CUDA_API_VERSION
	.align		4
        /*0000*/ 	.byte	0x04, 0x37
        /*0002*/ 	.short	(.L_61 - .L_60)
.L_60:
        /*0004*/ 	.word	0x00000082


	//----- nvinfo : EIATTR_KPARAM_INFO
	.align		4
.L_61:
        /*0008*/ 	.byte	0x04, 0x17
        /*000a*/ 	.short	(.L_63 - .L_62)
.L_62:
        /*000c*/ 	.word	0x00000000
        /*0010*/ 	.short	0x0007
        /*0012*/ 	.short	0x0024
        /*0014*/ 	.byte	0x00, 0xf0, 0x11, 0x00


	//----- nvinfo : EIATTR_KPARAM_INFO
	.align		4
.L_63:
        /*0018*/ 	.byte	0x04, 0x17
        /*001a*/ 	.short	(.L_65 - .L_64)
.L_64:
        /*001c*/ 	.word	0x00000000
        /*0020*/ 	.short	0x0006
        /*0022*/ 	.short	0x0020
        /*0024*/ 	.byte	0x00, 0xf0, 0x11, 0x00


	//----- nvinfo : EIATTR_KPARAM_INFO
	.align		4
.L_65:
        /*0028*/ 	.byte	0x04, 0x17
        /*002a*/ 	.short	(.L_67 - .L_66)
.L_66:
        /*002c*/ 	.word	0x00000000
        /*0030*/ 	.short	0x0005
        /*0032*/ 	.short	0x001c
        /*0034*/ 	.byte	0x00, 0xf0, 0x11, 0x00


	//----- nvinfo : EIATTR_KPARAM_INFO
	.align		4
.L_67:
        /*0038*/ 	.byte	0x04, 0x17
        /*003a*/ 	.short	(.L_69 - .L_68)
.L_68:
        /*003c*/ 	.word	0x00000000
        /*0040*/ 	.short	0x0004
        /*0042*/ 	.short	0x0018
        /*0044*/ 	.byte	0x00, 0xf0, 0x11, 0x00


	//----- nvinfo : EIATTR_KPARAM_INFO
	.align		4
.L_69:
        /*0048*/ 	.byte	0x04, 0x17
        /*004a*/ 	.short	(.L_71 - .L_70)
.L_70:
        /*004c*/ 	.word	0x00000000
        /*0050*/ 	.short	0x0003
        /*0052*/ 	.short	0x0014
        /*0054*/ 	.byte	0x00, 0xf0, 0x11, 0x00


	//----- nvinfo : EIATTR_KPARAM_INFO
	.align		4
.L_71:
        /*0058*/ 	.byte	0x04, 0x17
        /*005a*/ 	.short	(.L_73 - .L_72)
.L_72:
        /*005c*/ 	.word	0x00000000
        /*0060*/ 	.short	0x0002
        /*0062*/ 	.short	0x0010
        /*0064*/ 	.byte	0x00, 0xf0, 0x11, 0x00


	//----- nvinfo : EIATTR_KPARAM_INFO
	.align		4
.L_73:
        /*0068*/ 	.byte	0x04, 0x17
        /*006a*/ 	.short	(.L_75 - .L_74)
.L_74:
        /*006c*/ 	.word	0x00000000
        /*0070*/ 	.short	0x0001
        /*0072*/ 	.short	0x0008
        /*0074*/ 	.byte	0x00, 0xf5, 0x21, 0x00


	//----- nvinfo : EIATTR_KPARAM_INFO
	.align		4
.L_75:
        /*0078*/ 	.byte	0x04, 0x17
        /*007a*/ 	.short	(.L_77 - .L_76)
.L_76:
        /*007c*/ 	.word	0x00000000
        /*0080*/ 	.short	0x0000
        /*0082*/ 	.short	0x0000
        /*0084*/ 	.byte	0x00, 0xf5, 0x21, 0x00


	//----- nvinfo : EIATTR_SPARSE_MMA_MASK
	.align		4
.L_77:
        /*0088*/ 	.byte	0x03, 0x50
        /*008a*/ 	.short	0x0000


	//----- nvinfo : EIATTR_MAXREG_COUNT
	.align		4
        /*008c*/ 	.byte	0x03, 0x1b
        /*008e*/ 	.short	0x00ff


	//----- nvinfo : EIATTR_MERCURY_ISA_VERSION
	.align		4
        /*0090*/ 	.byte	0x03, 0x5f
        /*0092*/ 	.short	0x0101


	//----- nvinfo : EIATTR_VRC_CTA_INIT_COUNT
	.align		4
        /*0094*/ 	.byte	0x02, 0x4a
	.zero		1
	.zero		1


	//----- nvinfo : EIATTR_EXIT_INSTR_OFFSETS
	.align		4
        /*0098*/ 	.byte	0x04, 0x1c
        /*009a*/ 	.short	(.L_79 - .L_78)


	//   ....[0]....
.L_78:
        /*009c*/ 	.word	0x00000110


	//   ....[1]....
        /*00a0*/ 	.word	0x00000140


	//   ....[2]....
        /*00a4*/ 	.word	0x00000e80


	//   ....[3]....
        /*00a8*/ 	.word	0x00000ea0


	//----- nvinfo : EIATTR_CRS_STACK_SIZE
	.align		4
.L_79:
        /*00ac*/ 	.byte	0x04, 0x1e
        /*00ae*/ 	.short	(.L_81 - .L_80)
.L_80:
        /*00b0*/ 	.word	0x00000000


	//----- nvinfo : EIATTR_CBANK_PARAM_SIZE
	.align		4
.L_81:
        /*00b4*/ 	.byte	0x03, 0x19
        /*00b6*/ 	.short	0x0028


	//----- nvinfo : EIATTR_PARAM_CBANK
	.align		4
        /*00b8*/ 	.byte	0x04, 0x0a
        /*00ba*/ 	.short	(.L_83 - .L_82)
	.align		4
.L_82:
        /*00bc*/ 	.word	index@(.nv.constant0._Z17kernel_tile_try02PKfPfjjjiii)
        /*00c0*/ 	.short	0x0380
        /*00c2*/ 	.short	0x0028


	//----- nvinfo : EIATTR_SW_WAR
	.align		4
.L_83:
        /*00c4*/ 	.byte	0x04, 0x36
        /*00c6*/ 	.short	(.L_85 - .L_84)
.L_84:
        /*00c8*/ 	.word	0x00000008
.L_85:


//--------------------- .nv.info._Z17kernel_tile_try01PKfPfjjjiii --------------------------
	.section	.nv.info._Z17kernel_tile_try01PKfPfjjjiii,"",@"SHT_CUDA_INFO"
	.sectionflags	@""
	.align	4


	//----- nvinfo : EIATTR_CUDA_API_VERSION
	.align		4
        /*0000*/ 	.byte	0x04, 0x37
        /*0002*/ 	.short	(.L_87 - .L_86)
.L_86:
        /*0004*/ 	.word	0x00000082


	//----- nvinfo : EIATTR_KPARAM_INFO
	.align		4
.L_87:
        /*0008*/ 	.byte	0x04, 0x17
        /*000a*/ 	.short	(.L_89 - .L_88)
.L_88:
        /*000c*/ 	.word	0x00000000
        /*0010*/ 	.short	0x0007
        /*0012*/ 	.short	0x0024
        /*0014*/ 	.byte	0x00, 0xf0, 0x11, 0x00


	//----- nvinfo : EIATTR_KPARAM_INFO
	.align		4
.L_89:
        /*0018*/ 	.byte	0x04, 0x17
        /*001a*/ 	.short	(.L_91 - .L_90)
.L_90:
        /*001c*/ 	.word	0x00000000
        /*0020*/ 	.short	0x0006
        /*0022*/ 	.short	0x0020
        /*0024*/ 	.byte	0x00, 0xf0, 0x11, 0x00


	//----- nvinfo : EIATTR_KPARAM_INFO
	.align		4
.L_91:
        /*0028*/ 	.byte	0x04, 0x17
        /*002a*/ 	.short	(.L_93 - .L_92)
.L_92:
        /*002c*/ 	.word	0x00000000
        /*0030*/ 	.short	0x0005
        /*0032*/ 	.short	0x001c
        /*0034*/ 	.byte	0x00, 0xf0, 0x11, 0x00


	//----- nvinfo : EIATTR_KPARAM_INFO
	.align		4
.L_93:
        /*0038*/ 	.byte	0x04, 0x17
        /*003a*/ 	.short	(.L_95 - .L_94)
.L_94:
        /*003c*/ 	.word	0x00000000
        /*0040*/ 	.short	0x0004
        /*0042*/ 	.short	0x0018
        /*0044*/ 	.byte	0x00, 0xf0, 0x11, 0x00


	//----- nvinfo : EIATTR_KPARAM_INFO
	.align		4
.L_95:
        /*0048*/ 	.byte	0x04, 0x17
        /*004a*/ 	.short	(.L_97 - .L_96)
.L_96:
        /*004c*/ 	.word	0x00000000
        /*0050*/ 	.short	0x0003
        /*0052*/ 	.short	0x0014
        /*0054*/ 	.byte	0x00, 0xf0, 0x11, 0x00


	//----- nvinfo : EIATTR_KPARAM_INFO
	.align		4
.L_97:
        /*0058*/ 	.byte	0x04, 0x17
        /*005a*/ 	.short	(.L_99 - .L_98)
.L_98:
        /*005c*/ 	.word	0x00000000
        /*0060*/ 	.short	0x0002
        /*0062*/ 	.short	0x0010
        /*0064*/ 	.byte	0x00, 0xf0, 0x11, 0x00


	//----- nvinfo : EIATTR_KPARAM_INFO
	.align		4
.L_99:
        /*0068*/ 	.byte	0x04, 0x17
        /*006a*/ 	.short	(.L_101 - .L_100)
.L_100:
        /*006c*/ 	.word	0x00000000
        /*0070*/ 	.short	0x0001
        /*0072*/ 	.short	0x0008
        /*0074*/ 	.byte	0x00, 0xf5, 0x21, 0x00


	//----- nvinfo : EIATTR_KPARAM_INFO
	.align		4
.L_101:
        /*0078*/ 	.byte	0x04, 0x17
        /*007a*/ 	.short	(.L_103 - .L_102)
.L_102:
        /*007c*/ 	.word	0x00000000
        /*0080*/ 	.short	0x0000
        /*0082*/ 	.short	0x0000
        /*0084*/ 	.byte	0x00, 0xf5, 0x21, 0x00


	//----- nvinfo : EIATTR_SPARSE_MMA_MASK
	.align		4
.L_103:
        /*0088*/ 	.byte	0x03, 0x50
        /*008a*/ 	.short	0x0000


	//----- nvinfo : EIATTR_MAXREG_COUNT
	.align		4
        /*008c*/ 	.byte	0x03, 0x1b
        /*008e*/ 	.short	0x00ff


	//----- nvinfo : EIATTR_MERCURY_ISA_VERSION
	.align		4
        /*0090*/ 	.byte	0x03, 0x5f
        /*0092*/ 	.short	0x0101


	//----- nvinfo : EIATTR_VRC_CTA_INIT_COUNT
	.align		4
        /*0094*/ 	.byte	0x02, 0x4a
	.zero		1
	.zero		1


	//----- nvinfo : EIATTR_EXIT_INSTR_OFFSETS
	.align		4
        /*0098*/ 	.byte	0x04, 0x1c
        /*009a*/ 	.short	(.L_105 - .L_104)


	//   ....[0]....
.L_104:
        /*009c*/ 	.word	0x00000120


	//   ....[1]....
        /*00a0*/ 	.word	0x00001aa0


	//   ....[2]....
        /*00a4*/ 	.word	0x00002190


	//----- nvinfo : EIATTR_CRS_STACK_SIZE
	.align		4
.L_105:
        /*00a8*/ 	.byte	0x04, 0x1e
        /*00aa*/ 	.short	(.L_107 - .L_106)
.L_106:
        /*00ac*/ 	.word	0x00000000


	//----- nvinfo : EIATTR_CBANK_PARAM_SIZE
	.align		4
.L_107:
        /*00b0*/ 	.byte	0x03, 0x19
        /*00b2*/ 	.short	0x0028


	//----- nvinfo : EIATTR_PARAM_CBANK
	.align		4
        /*00b4*/ 	.byte	0x04, 0x0a
        /*00b6*/ 	.short	(.L_109 - .L_108)
	.align		4
.L_108:
        /*00b8*/ 	.word	index@(.nv.constant0._Z17kernel_tile_try01PKfPfjjjiii)
        /*00bc*/ 	.short	0x0380
        /*00be*/ 	.short	0x0028


	//----- nvinfo : EIATTR_SW_WAR
	.align		4
.L_109:
        /*00c0*/ 	.byte	0x04, 0x36
        /*00c2*/ 	.short	(.L_111 - .L_110)
.L_110:
        /*00c4*/ 	.word	0x00000008
.L_111:


//--------------------- .nv.callgraph             --------------------------
	.section	.nv.callgraph,"",@"SHT_CUDA_CALLGRAPH"
	.align	4
	.sectionentsize	8
	.align		4
        /*0000*/ 	.word	0x00000000
	.align		4
        /*0004*/ 	.word	0xffffffff
	.align		4
        /*0008*/ 	.word	0x00000000
	.align		4
        /*000c*/ 	.word	0xfffffffe
	.align		4
        /*0010*/ 	.word	0x00000000
	.align		4
        /*0014*/ 	.word	0xfffffffd
	.align		4
        /*0018*/ 	.word	0x00000000
	.align		4
        /*001c*/ 	.word	0xfffffffc


//--------------------- .text._Z17kernel_tile_try03PKfPfjjjjiiii --------------------------
	.section	.text._Z17kernel_tile_try03PKfPfjjjjiiii,"ax",@progbits
	.align	128
        .global         _Z17kernel_tile_try03PKfPfjjjjiiii
        .type           _Z17kernel_tile_try03PKfPfjjjjiiii,@function
        .size           _Z17kernel_tile_try03PKfPfjjjjiiii,(.L_x_82 - _Z17kernel_tile_try03PKfPfjjjjiiii)
        .other          _Z17kernel_tile_try03PKfPfjjjjiiii,@"STO_CUDA_ENTRY STV_DEFAULT"
_Z17kernel_tile_try03PKfPfjjjjiiii:
.text._Z17kernel_tile_try03PKfPfjjjjiiii:
[----:B------:R-:W-:Y:S08]  /*0000*/  LDC R1, c[0x0][0x37c] ;  /* 0x0000df00ff017b82 */ /* 0x000ff00000000800 */
[----:B------:R-:W0:Y:S01]  /*0010*/  LDC R0, c[0x0][0x3a0] ;  /* 0x0000e800ff007b82 */ /* 0x000e220000000800 */
[----:B------:R-:W1:Y:S01]  /*0020*/  LDCU.64 UR16, c[0x0][0x358] ;  /* 0x00006b00ff1077ac */ /* 0x000e620008000a00 */
[----:B------:R-:W-:Y:S01]  /*0030*/  UMOV UR4, URZ ;  /* 0x000000ff00047c82 */ /* 0x000fe20008000000 */
[----:B------:R-:W-:Y:S01]  /*0040*/  UMOV UR5, URZ ;  /* 0x000000ff00057c82 */ /* 0x000fe20008000000 */
[----:B0-----:R-:W-:-:S13]  /*0050*/  ISETP.NE.AND P0, PT, R0, 0x4, PT ;  /* 0x000000040000780c */ /* 0x001fda0003f05270 */
[----:B-1----:R-:W-:Y:S05]  /*0060*/  @!P0 BRA `(.L_x_0) ;  /* 0x00000014008c8947 */ /* 0x002fea0003800000 */
[----:B------:R-:W-:-:S13]  /*0070*/  ISETP.NE.AND P0, PT, R0, 0x3, PT ;  /* 0x000000030000780c */ /* 0x000fda0003f05270 */
[----:B------:R-:W-:Y:S05]  /*0080*/  @P0 EXIT ;  /* 0x000000000000094d */ /* 0x000fea0003800000 */
[----:B------:R-:W0:Y:S01]  /*0090*/  S2R R3, SR_TID.X ;  /* 0x0000000000037919 */ /* 0x000e220000002100 */
[----:B------:R-:W1:Y:S01]  /*00a0*/  LDC R4, c[0x0][0x3a4] ;  /* 0x0000e900ff047b82 */ /* 0x000e620000000800 */
[----:B------:R-:W2:Y:S01]  /*00b0*/  LDCU UR10, c[0x0][0x3ac] ;  /* 0x00007580ff0a77ac */ /* 0x000ea20008000800 */
[----:B------:R-:W3:Y:S06]  /*00c0*/  LDCU.64 UR6, c[0x0][0x390] ;  /* 0x00007200ff0677ac */ /* 0x000eec0008000a00 */
[----:B------:R-:W0:Y:S01]  /*00d0*/  S2UR UR8, SR_CTAID.X ;  /* 0x00000000000879c3 */ /* 0x000e220000002500 */
[----:B------:R-:W4:Y:S07]  /*00e0*/  LDCU UR9, c[0x0][0x398] ;  /* 0x00007300ff0977ac */ /* 0x000f2e0008000800 */
[----:B------:R-:W0:Y:S01]  /*00f0*/  LDC R2, c[0x0][0x360] ;  /* 0x0000d800ff027b82 */ /* 0x000e220000000800 */
[----:B--2---:R-:W-:-:S02]  /*0100*/  USHF.R.S32.HI UR18, URZ, 0x1f, UR10 ;  /* 0x0000001fff127899 */ /* 0x004fc4000801140a */
[----:B---3--:R-:W-:Y:S01]  /*0110*/  UIMAD UR6, UR7, UR6, URZ ;  /* 0x00000006070672a4 */ /* 0x008fe2000f8e02ff */
[----:B-1----:R-:W-:-:S03]  /*0120*/  ISETP.NE.AND P0, PT, R4, 0x1, PT ;  /* 0x000000010400780c */ /* 0x002fc60003f05270 */
[----:B----4-:R-:W-:Y:S01]  /*0130*/  UIMAD UR9, UR6, UR9, URZ ;  /* 0x00000009060972a4 */ /* 0x010fe2000f8e02ff */
[----:B0-----:R-:W-:-:S04]  /*0140*/  IMAD R2, R2, UR8, R3 ;  /* 0x0000000802027c24 */ /* 0x001fc8000f8e0203 */
[C---:B------:R-:W-:Y:S02]  /*0150*/  IMAD R13, R2.reuse, UR18, RZ ;  /* 0x00000012020d7c24 */ /* 0x040fe4000f8e02ff */
[----:B------:R-:W-:-:S04]  /*0160*/  IMAD.WIDE.U32 R2, R2, UR10, RZ ;  /* 0x0000000a02027c25 */ /* 0x000fc8000f8e00ff */
[----:B------:R-:W-:Y:S02]  /*0170*/  IMAD.IADD R13, R3, 0x1, R13 ;  /* 0x00000001030d7824 */ /* 0x000fe400078e020d */
[----:B------:R-:W-:Y:S01]  /*0180*/  IMAD.MOV.U32 R0, RZ, RZ, R2 ;  /* 0x000000ffff007224 */ /* 0x000fe200078e0002 */
[----:B------:R-:W-:Y:S06]  /*0190*/  @!P0 BRA `(.L_x_1) ;  /* 0x0000000800688947 */ /* 0x000fec0003800000 */
[----:B------:R-:W-:-:S13]  /*01a0*/  ISETP.NE.AND P0, PT, R4, 0x2, PT ;  /* 0x000000020400780c */ /* 0x000fda0003f05270 */
[----:B------:R-:W-:Y:S05]  /*01b0*/  @P0 EXIT ;  /* 0x000000000000094d */ /* 0x000fea0003800000 */
[----:B------:R-:W-:-:S04]  /*01c0*/  ISETP.GE.U32.AND P0, PT, R0, UR9, PT ;  /* 0x0000000900007c0c */ /* 0x000fc8000bf06070 */
[----:B------:R-:W-:-:S04]  /*01d0*/  ISETP.GE.U32.AND.EX P0, PT, R13, RZ, PT, P0 ;  /* 0x000000ff0d00720c */ /* 0x000fc80003f06100 */
[----:B------:R-:W-:-:S13]  /*01e0*/  ISETP.EQ.OR P0, PT, RZ, UR10, P0 ;  /* 0x0000000aff007c0c */ /* 0x000fda0008702670 */
[----:B------:R-:W-:Y:S05]  /*01f0*/  @P0 EXIT ;  /* 0x000000000000094d */ /* 0x000fea0003800000 */
[----:B------:R-:W0:Y:S02]  /*0200*/  LDCU UR10, c[0x0][0x3a8] ;  /* 0x00007500ff0a77ac */ /* 0x000e240008000800 */
[----:B0-----:R-:W-:-:S13]  /*0210*/  ISETP.NE.AND P0, PT, RZ, UR10, PT ;  /* 0x0000000aff007c0c */ /* 0x001fda000bf05270 */
[----:B------:R-:W-:Y:S05]  /*0220*/  @!P0 EXIT ;  /* 0x000000000000894d */ /* 0x000fea0003800000 */
[----:B------:R-:W-:Y:S02]  /*0230*/  ULOP3.LUT UR12, UR10, 0x7, URZ, 0xc0, !UPT ;  /* 0x000000070a0c7892 */ /* 0x000fe4000f8ec0ff */
[----:B------:R-:W-:Y:S02]  /*0240*/  ULOP3.LUT UR14, UR10, 0x3, URZ, 0xc0, !UPT ;  /* 0x000000030a0e7892 */ /* 0x000fe4000f8ec0ff */
[----:B------:R-:W-:Y:S02]  /*0250*/  ULOP3.LUT UR15, UR10, 0x1, URZ, 0xc0, !UPT ;  /* 0x000000010a0f7892 */ /* 0x000fe4000f8ec0ff */
[----:B------:R-:W-:Y:S02]  /*0260*/  USHF.R.S32.HI UR10, URZ, 0x1f, UR10 ;  /* 0x0000001fff0a7899 */ /* 0x000fe4000801140a */
[----:B------:R-:W-:Y:S01]  /*0270*/  UIADD3 UR13, UPT, UPT, UR12, -0x1, URZ ;  /* 0xffffffff0c0d7890 */ /* 0x000fe2000fffe0ff */
[----:B------:R-:W-:Y:S01]  /*0280*/  UMOV UR7, URZ ;  /* 0x000000ff00077c82 */ /* 0x000fe20008000000 */
[----:B------:R-:W-:-:S10]  /*0290*/  UMOV UR8, URZ ;  /* 0x000000ff00087c82 */ /* 0x000fd40008000000 */
.L_x_10:
[----:B0-----:R-:W0:Y:S02]  /*02a0*/  LDCU.64 UR20, c[0x0][0x380] ;  /* 0x00007000ff1477ac */ /* 0x001e240008000a00 */
[----:B0123-5:R-:W-:-:S04]  /*02b0*/  LEA R6, P0, R0, UR20, 0x2 ;  /* 0x0000001400067c11 */ /* 0x02ffc8000f8010ff */
[----:B------:R-:W-:-:S05]  /*02c0*/  LEA.HI.X R7, R0, UR21, R13, 0x2, P0 ;  /* 0x0000001500077c11 */ /* 0x000fca00080f140d */
[----:B------:R0:W5:Y:S01]  /*02d0*/  LDG.E.CONSTANT R6, desc[UR16][R6.64] ;  /* 0x0000001006067981 */ /* 0x000162000c1e9900 */
[----:B------:R-:W-:Y:S01]  /*02e0*/  ISETP.NE.U32.AND P0, PT, R13, RZ, PT ;  /* 0x000000ff0d00720c */ /* 0x000fe20003f05070 */
[----:B------:R-:W-:-:S12]  /*02f0*/  BSSY.RECONVERGENT B0, `(.L_x_2) ;  /* 0x000001f000007945 */ /* 0x000fd80003800200 */
[----:B0-----:R-:W-:Y:S05]  /*0300*/  @P0 BRA `(.L_x_3) ;  /* 0x0000000000540947 */ /* 0x001fea0003800000 */
[----:B------:R-:W0:Y:S02]  /*0310*/  LDCU UR5, c[0x0][0x394] ;  /* 0x00007280ff0577ac */ /* 0x000e240008000800 */
[----:B0-----:R-:W0:Y:S01]  /*0320*/  I2F.U32.RP R4, UR5 ;  /* 0x0000000500047d06 */ /* 0x001e220008209000 */
[----:B------:R-:W-:-:S07]  /*0330*/  ISETP.NE.U32.AND P1, PT, RZ, UR5, PT ;  /* 0x00000005ff007c0c */ /* 0x000fce000bf25070 */
[----:B0-----:R-:W0:Y:S02]  /*0340*/  MUFU.RCP R4, R4 ;  /* 0x0000000400047308 */ /* 0x001e240000001000 */
[----:B0-----:R-:W-:-:S06]  /*0350*/  VIADD R2, R4, 0xffffffe ;  /* 0x0ffffffe04027836 */ /* 0x001fcc0000000000 */
[----:B------:R0:W1:Y:S02]  /*0360*/  F2I.FTZ.U32.TRUNC.NTZ R3, R2 ;  /* 0x0000000200037305 */ /* 0x000064000021f000 */
[----:B0-----:R-:W-:Y:S02]  /*0370*/  IMAD.MOV.U32 R2, RZ, RZ, RZ ;  /* 0x000000ffff027224 */ /* 0x001fe400078e00ff */
[----:B-1----:R-:W-:-:S04]  /*0380*/  IMAD.MOV R5, RZ, RZ, -R3 ;  /* 0x000000ffff057224 */ /* 0x002fc800078e0a03 */
[----:B------:R-:W-:-:S04]  /*0390*/  IMAD R5, R5, UR5, RZ ;  /* 0x0000000505057c24 */ /* 0x000fc8000f8e02ff */
[----:B------:R-:W-:-:S06]  /*03a0*/  IMAD.HI.U32 R3, R3, R5, R2 ;  /* 0x0000000503037227 */ /* 0x000fcc00078e0002 */
[----:B------:R-:W-:-:S05]  /*03b0*/  IMAD.HI.U32 R3, R3, R0, RZ ;  /* 0x0000000003037227 */ /* 0x000fca00078e00ff */
[----:B------:R-:W-:-:S05]  /*03c0*/  IADD3 R3, PT, PT, -R3, RZ, RZ ;  /* 0x000000ff03037210 */ /* 0x000fca0007ffe1ff */
[----:B------:R-:W-:Y:S02]  /*03d0*/  IMAD R5, R3, UR5, R0 ;  /* 0x0000000503057c24 */ /* 0x000fe4000f8e0200 */
[----:B------:R-:W-:-:S03]  /*03e0*/  IMAD.MOV.U32 R3, RZ, RZ, RZ ;  /* 0x000000ffff037224 */ /* 0x000fc600078e00ff */
[----:B------:R-:W-:-:S13]  /*03f0*/  ISETP.GE.U32.AND P0, PT, R5, UR5, PT ;  /* 0x0000000505007c0c */ /* 0x000fda000bf06070 */
[----:B------:R-:W-:-:S05]  /*0400*/  @P0 VIADD R5, R5, -UR5 ;  /* 0x8000000505050c36 */ /* 0x000fca0008000000 */
[----:B------:R-:W-:-:S13]  /*0410*/  ISETP.GE.U32.AND P0, PT, R5, UR5, PT ;  /* 0x0000000505007c0c */ /* 0x000fda000bf06070 */
[----:B------:R-:W-:Y:S01]  /*0420*/  @P0 VIADD R5, R5, -UR5 ;  /* 0x8000000505050c36 */ /* 0x000fe20008000000 */
[----:B------:R-:W-:-:S05]  /*0430*/  @!P1 LOP3.LUT R5, RZ, UR5, RZ, 0x33, !PT ;  /* 0x00000005ff059c12 */ /* 0x000fca000f8e33ff */
[----:B------:R-:W-:Y:S01]  /*0440*/  IMAD.MOV.U32 R2, RZ, RZ, R5 ;  /* 0x000000ffff027224 */ /* 0x000fe200078e0005 */
[----:B------:R-:W-:Y:S06]  /*0450*/  BRA `(.L_x_4) ;  /* 0x0000000000207947 */ /* 0x000fec0003800000 */
.L_x_3:
[----:B------:R-:W0:Y:S01]  /*0460*/  LDCU UR5, c[0x0][0x394] ;  /* 0x00007280ff0577ac */ /* 0x000e220008000800 */
[----:B------:R-:W-:Y:S01]  /*0470*/  IMAD.MOV.U32 R2, RZ, RZ, R0 ;  /* 0x000000ffff027224 */ /* 0x000fe200078e0000 */
[----:B------:R-:W-:Y:S02]  /*0480*/  MOV R3, R13 ;  /* 0x0000000d00037202 */ /* 0x000fe40000000f00 */
[----:B------:R-:W-:Y:S01]  /*0490*/  MOV R10, 0x4c0 ;  /* 0x000004c0000a7802 */ /* 0x000fe20000000f00 */
[----:B0-----:R-:W-:-:S07]  /*04a0*/  IMAD.U32 R11, RZ, RZ, UR5 ;  /* 0x00000005ff0b7e24 */ /* 0x001fce000f8e00ff */
[----:B-----5:R-:W-:Y:S05]  /*04b0*/  CALL.REL.NOINC `($__internal_1_$__cuda_sm20_rem_u64) ;  /* 0x00000024002c7944 */ /* 0x020fea0003c00000 */
[----:B------:R-:W-:Y:S02]  /*04c0*/  IMAD.MOV.U32 R2, RZ, RZ, R4 ;  /* 0x000000ffff027224 */ /* 0x000fe400078e0004 */
[----:B------:R-:W-:-:S07]  /*04d0*/  IMAD.MOV.U32 R3, RZ, RZ, R5 ;  /* 0x000000ffff037224 */ /* 0x000fce00078e0005 */
.L_x_4:
[----:B------:R-:W-:Y:S05]  /*04e0*/  BSYNC.RECONVERGENT B0 ;  /* 0x0000000000007941 */ /* 0x000fea0003800200 */
.L_x_2:
[----:B------:R-:W0:Y:S01]  /*04f0*/  LDCU UR5, c[0x0][0x398] ;  /* 0x00007300ff0577ac */ /* 0x000e220008000800 */
[----:B------:R-:W1:Y:S01]  /*0500*/  LDCU UR11, c[0x0][0x3a8] ;  /* 0x00007500ff0b77ac */ /* 0x000e620008000800 */
[----:B------:R-:W-:Y:S01]  /*0510*/  UMOV UR6, URZ ;  /* 0x000000ff00067c82 */ /* 0x000fe20008000000 */
[----:B0-----:R-:W0:Y:S01]  /*0520*/  I2F.U32.RP R7, UR5 ;  /* 0x0000000500077d06 */ /* 0x001e220008209000 */
[----:B------:R-:W-:Y:S01]  /*0530*/  ISETP.NE.U32.AND P2, PT, RZ, UR5, PT ;  /* 0x00000005ff007c0c */ /* 0x000fe2000bf45070 */
[----:B-1----:R-:W-:-:S06]  /*0540*/  UISETP.GE.U32.AND UP0, UPT, UR11, 0x8, UPT ;  /* 0x000000080b00788c */ /* 0x002fcc000bf06070 */
[----:B0-----:R-:W0:Y:S02]  /*0550*/  MUFU.RCP R7, R7 ;  /* 0x0000000700077308 */ /* 0x001e240000001000 */
[----:B0-----:R-:W-:-:S06]  /*0560*/  VIADD R4, R7, 0xffffffe ;  /* 0x0ffffffe07047836 */ /* 0x001fcc0000000000 */
[----:B------:R0:W1:Y:S02]  /*0570*/  F2I.FTZ.U32.TRUNC.NTZ R5, R4 ;  /* 0x0000000400057305 */ /* 0x000064000021f000 */
[----:B0-----:R-:W-:Y:S02]  /*0580*/  HFMA2 R4, -RZ, RZ, 0, 0 ;  /* 0x00000000ff047431 */ /* 0x001fe400000001ff */
[----:B-1----:R-:W-:-:S04]  /*0590*/  IMAD.MOV R9, RZ, RZ, -R5 ;  /* 0x000000ffff097224 */ /* 0x002fc800078e0a05 */
[----:B------:R-:W-:-:S04]  /*05a0*/  IMAD R9, R9, UR5, RZ ;  /* 0x0000000509097c24 */ /* 0x000fc8000f8e02ff */
[----:B------:R-:W-:-:S06]  /*05b0*/  IMAD.HI.U32 R5, R5, R9, R4 ;  /* 0x0000000905057227 */ /* 0x000fcc00078e0004 */
[----:B------:R-:W-:-:S04]  /*05c0*/  IMAD.HI.U32 R5, R5, R2, RZ ;  /* 0x0000000205057227 */ /* 0x000fc800078e00ff */
[----:B------:R-:W-:-:S04]  /*05d0*/  IMAD.MOV R9, RZ, RZ, -R5 ;  /* 0x000000ffff097224 */ /* 0x000fc800078e0a05 */
[----:B------:R-:W-:-:S05]  /*05e0*/  IMAD R8, R9, UR5, R2 ;  /* 0x0000000509087c24 */ /* 0x000fca000f8e0202 */
[----:B------:R-:W-:-:S13]  /*05f0*/  ISETP.GE.U32.AND P0, PT, R8, UR5, PT ;  /* 0x0000000508007c0c */ /* 0x000fda000bf06070 */
[----:B------:R-:W-:Y:S02]  /*0600*/  @P0 VIADD R8, R8, -UR5 ;  /* 0x8000000508080c36 */ /* 0x000fe40008000000 */
[----:B------:R-:W-:-:S03]  /*0610*/  @P0 VIADD R5, R5, 0x1 ;  /* 0x0000000105050836 */ /* 0x000fc60000000000 */
[----:B------:R-:W-:-:S13]  /*0620*/  ISETP.GE.U32.AND P1, PT, R8, UR5, PT ;  /* 0x0000000508007c0c */ /* 0x000fda000bf26070 */
[----:B------:R-:W-:Y:S01]  /*0630*/  @P1 VIADD R5, R5, 0x1 ;  /* 0x0000000105051836 */ /* 0x000fe20000000000 */
[----:B------:R-:W-:Y:S01]  /*0640*/  @!P2 LOP3.LUT R5, RZ, UR5, RZ, 0x33, !PT ;  /* 0x00000005ff05ac12 */ /* 0x000fe2000f8e33ff */
[----:B------:R-:W-:-:S03]  /*0650*/  UMOV UR5, URZ ;  /* 0x000000ff00057c82 */ /* 0x000fc60008000000 */
[----:B------:R-:W-:-:S04]  /*0660*/  IADD3 R5, P0, P1, R5, R0, -R2 ;  /* 0x0000000005057210 */ /* 0x000fc8000791e802 */
[----:B------:R-:W-:-:S05]  /*0670*/  IADD3.X R2, PT, PT, RZ, R13, ~R3, P0, P1 ;  /* 0x0000000dff027210 */ /* 0x000fca00007e2c03 */
[----:B------:R-:W-:Y:S02]  /*0680*/  IMAD R4, R2, UR11, RZ ;  /* 0x0000000b02047c24 */ /* 0x000fe4000f8e02ff */
[----:B------:R-:W-:-:S04]  /*0690*/  IMAD.WIDE.U32 R2, R5, UR11, RZ ;  /* 0x0000000b05027c25 */ /* 0x000fc8000f8e00ff */
[----:B------:R-:W-:-:S04]  /*06a0*/  IMAD R5, R5, UR10, R4 ;  /* 0x0000000a05057c24 */ /* 0x000fc8000f8e0204 */
[----:B------:R-:W-:Y:S01]  /*06b0*/  IMAD.IADD R7, R3, 0x1, R5 ;  /* 0x0000000103077824 */ /* 0x000fe200078e0205 */
[----:B------:R-:W-:Y:S06]  /*06c0*/  BRA.U !UP0, `(.L_x_5) ;  /* 0x00000001085c7547 */ /* 0x000fec000b800000 */
[----:B------:R-:W0:Y:S01]  /*06d0*/  LDCU.64 UR20, c[0x0][0x388] ;  /* 0x00007100ff1477ac */ /* 0x000e220008000a00 */
[----:B------:R-:W-:Y:S01]  /*06e0*/  ULOP3.LUT UR11, UR11, 0xfffffff8, URZ, 0xc0, !UPT ;  /* 0xfffffff80b0b7892 */ /* 0x000fe2000f8ec0ff */
[----:B------:R-:W-:Y:S01]  /*06f0*/  UMOV UR5, URZ ;  /* 0x000000ff00057c82 */ /* 0x000fe20008000000 */
[----:B------:R-:W-:-:S10]  /*0700*/  UMOV UR6, URZ ;  /* 0x000000ff00067c82 */ /* 0x000fd40008000000 */
.L_x_6:
[----:B-1----:R-:W-:Y:S01]  /*0710*/  IADD3 R5, P0, PT, R2, UR5, RZ ;  /* 0x0000000502057c10 */ /* 0x002fe2000ff1e0ff */
[----:B------:R-:W-:-:S03]  /*0720*/  UIADD3 UR5, UP1, UPT, UR5, 0x8, URZ ;  /* 0x0000000805057890 */ /* 0x000fc6000ff3e0ff */
[----:B------:R-:W-:Y:S01]  /*0730*/  IADD3.X R8, PT, PT, R7, UR6, RZ, P0, !PT ;  /* 0x0000000607087c10 */ /* 0x000fe200087fe4ff */
[----:B------:R-:W-:Y:S01]  /*0740*/  UISETP.NE.U32.AND UP0, UPT, UR5, UR11, UPT ;  /* 0x0000000b0500728c */ /* 0x000fe2000bf05070 */
[----:B0-----:R-:W-:Y:S01]  /*0750*/  LEA R4, P0, R5, UR20, 0x2 ;  /* 0x0000001405047c11 */ /* 0x001fe2000f8010ff */
[----:B------:R-:W-:-:S03]  /*0760*/  UIADD3.X UR6, UPT, UPT, URZ, UR6, URZ, UP1, !UPT ;  /* 0x00000006ff067290 */ /* 0x000fc60008ffe4ff */
[----:B------:R-:W-:Y:S01]  /*0770*/  LEA.HI.X R5, R5, UR21, R8, 0x2, P0 ;  /* 0x0000001505057c11 */ /* 0x000fe200080f1408 */
[----:B------:R-:W-:-:S04]  /*0780*/  UISETP.NE.AND.EX UP0, UPT, UR6, UR10, UPT, UP0 ;  /* 0x0000000a0600728c */ /* 0x000fc8000bf05300 */
[----:B-----5:R1:W-:Y:S04]  /*0790*/  STG.E desc[UR16][R4.64], R6 ;  /* 0x0000000604007986 */ /* 0x0203e8000c101910 */
[----:B------:R1:W-:Y:S04]  /*07a0*/  STG.E desc[UR16][R4.64+0x4], R6 ;  /* 0x0000040604007986 */ /* 0x0003e8000c101910 */
[----:B------:R1:W-:Y:S04]  /*07b0*/  STG.E desc[UR16][R4.64+0x8], R6 ;  /* 0x0000080604007986 */ /* 0x0003e8000c101910 */
[----:B------:R1:W-:Y:S04]  /*07c0*/  STG.E desc[UR16][R4.64+0xc], R6 ;  /* 0x00000c0604007986 */ /* 0x0003e8000c101910 */
[----:B------:R1:W-:Y:S04]  /*07d0*/  STG.E desc[UR16][R4.64+0x10], R6 ;  /* 0x0000100604007986 */ /* 0x0003e8000c101910 */
[----:B------:R1:W-:Y:S04]  /*07e0*/  STG.E desc[UR16][R4.64+0x14], R6 ;  /* 0x0000140604007986 */ /* 0x0003e8000c101910 */
[----:B------:R1:W-:Y:S04]  /*07f0*/  STG.E desc[UR16][R4.64+0x18], R6 ;  /* 0x0000180604007986 */ /* 0x0003e8000c101910 */
[----:B------:R1:W-:Y:S01]  /*0800*/  STG.E desc[UR16][R4.64+0x1c], R6 ;  /* 0x00001c0604007986 */ /* 0x0003e2000c101910 */
[----:B------:R-:W-:Y:S05]  /*0810*/  BRA.U UP0, `(.L_x_6) ;  /* 0xfffffffd00bc7547 */ /* 0x000fea000b83ffff */
[----:B------:R-:W-:Y:S01]  /*0820*/  UMOV UR5, UR11 ;  /* 0x0000000b00057c82 */ /* 0x000fe20008000000 */
[----:B------:R-:W-:-:S05]  /*0830*/  UMOV UR6, UR10 ;  /* 0x0000000a00067c82 */ /* 0x000fca0008000000 */
.L_x_5:
[----:B------:R-:W-:-:S09]  /*0840*/  UISETP.NE.AND UP0, UPT, UR12, URZ, UPT ;  /* 0x000000ff0c00728c */ /* 0x000fd2000bf05270 */
[----:B------:R-:W-:Y:S05]  /*0850*/  BRA.U !UP0, `(.L_x_7) ;  /* 0x0000000108887547 */ /* 0x000fea000b800000 */
[----:B------:R-:W-:Y:S02]  /*0860*/  UISETP.GE.U32.AND UP1, UPT, UR13, 0x3, UPT ;  /* 0x000000030d00788c */ /* 0x000fe4000bf26070 */
[----:B------:R-:W-:-:S07]  /*0870*/  UISETP.NE.AND UP0, UPT, UR14, URZ, UPT ;  /* 0x000000ff0e00728c */ /* 0x000fce000bf05270 */
[----:B------:R-:W-:Y:S05]  /*0880*/  BRA.U !UP1, `(.L_x_8) ;  /* 0x00000001092c7547 */ /* 0x000fea000b800000 */
[----:B------:R-:W0:Y:S01]  /*0890*/  LDCU.64 UR20, c[0x0][0x388] ;  /* 0x00007100ff1477ac */ /* 0x000e220008000a00 */
[----:B-1----:R-:W-:Y:S01]  /*08a0*/  IADD3 R5, P0, PT, R2, UR5, RZ ;  /* 0x0000000502057c10 */ /* 0x002fe2000ff1e0ff */
[----:B------:R-:W-:-:S03]  /*08b0*/  UIADD3 UR5, UP1, UPT, UR5, 0x4, URZ ;  /* 0x0000000405057890 */ /* 0x000fc6000ff3e0ff */
[----:B------:R-:W-:Y:S01]  /*08c0*/  IADD3.X R8, PT, PT, R7, UR6, RZ, P0, !PT ;  /* 0x0000000607087c10 */ /* 0x000fe200087fe4ff */
[----:B------:R-:W-:Y:S01]  /*08d0*/  UIADD3.X UR6, UPT, UPT, URZ, UR6, URZ, UP1, !UPT ;  /* 0x00000006ff067290 */ /* 0x000fe20008ffe4ff */
[----:B0-----:R-:W-:-:S04]  /*08e0*/  LEA R4, P0, R5, UR20, 0x2 ;  /* 0x0000001405047c11 */ /* 0x001fc8000f8010ff */
[----:B------:R-:W-:-:S05]  /*08f0*/  LEA.HI.X R5, R5, UR21, R8, 0x2, P0 ;  /* 0x0000001505057c11 */ /* 0x000fca00080f1408 */
[----:B-----5:R0:W-:Y:S04]  /*0900*/  STG.E desc[UR16][R4.64], R6 ;  /* 0x0000000604007986 */ /* 0x0201e8000c101910 */
[----:B------:R0:W-:Y:S04]  /*0910*/  STG.E desc[UR16][R4.64+0x4], R6 ;  /* 0x0000040604007986 */ /* 0x0001e8000c101910 */
[----:B------:R0:W-:Y:S04]  /*0920*/  STG.E desc[UR16][R4.64+0x8], R6 ;  /* 0x0000080604007986 */ /* 0x0001e8000c101910 */
[----:B------:R0:W-:Y:S02]  /*0930*/  STG.E desc[UR16][R4.64+0xc], R6 ;  /* 0x00000c0604007986 */ /* 0x0001e4000c101910 */
.L_x_8:
[----:B------:R-:W-:Y:S05]  /*0940*/  BRA.U !UP0, `(.L_x_7) ;  /* 0x00000001084c7547 */ /* 0x000fea000b800000 */
[----:B------:R-:W-:Y:S02]  /*0950*/  UISETP.NE.AND UP1, UPT, UR14, 0x1, UPT ;  /* 0x000000010e00788c */ /* 0x000fe4000bf25270 */
[----:B------:R-:W-:-:S07]  /*0960*/  UISETP.NE.U32.AND UP0, UPT, UR15, 0x1, UPT ;  /* 0x000000010f00788c */ /* 0x000fce000bf05070 */
[----:B------:R-:W-:Y:S05]  /*0970*/  BRA.U !UP1, `(.L_x_9) ;  /* 0x0000000109247547 */ /* 0x000fea000b800000 */
[----:B------:R-:W2:Y:S01]  /*0980*/  LDCU.64 UR20, c[0x0][0x388] ;  /* 0x00007100ff1477ac */ /* 0x000ea20008000a00 */
[----:B01----:R-:W-:Y:S01]  /*0990*/  IADD3 R5, P0, PT, R2, UR5, RZ ;  /* 0x0000000502057c10 */ /* 0x003fe2000ff1e0ff */
[----:B------:R-:W-:-:S03]  /*09a0*/  UIADD3 UR5, UP1, UPT, UR5, 0x2, URZ ;  /* 0x0000000205057890 */ /* 0x000fc6000ff3e0ff */
[----:B------:R-:W-:Y:S01]  /*09b0*/  IADD3.X R8, PT, PT, R7, UR6, RZ, P0, !PT ;  /* 0x0000000607087c10 */ /* 0x000fe200087fe4ff */
[----:B------:R-:W-:Y:S01]  /*09c0*/  UIADD3.X UR6, UPT, UPT, URZ, UR6, URZ, UP1, !UPT ;  /* 0x00000006ff067290 */ /* 0x000fe20008ffe4ff */
[----:B--2---:R-:W-:-:S04]  /*09d0*/  LEA R4, P0, R5, UR20, 0x2 ;  /* 0x0000001405047c11 */ /* 0x004fc8000f8010ff */
[----:B------:R-:W-:-:S05]  /*09e0*/  LEA.HI.X R5, R5, UR21, R8, 0x2, P0 ;  /* 0x0000001505057c11 */ /* 0x000fca00080f1408 */
[----:B-----5:R2:W-:Y:S04]  /*09f0*/  STG.E desc[UR16][R4.64], R6 ;  /* 0x0000000604007986 */ /* 0x0205e8000c101910 */
[----:B------:R2:W-:Y:S02]  /*0a00*/  STG.E desc[UR16][R4.64+0x4], R6 ;  /* 0x0000040604007986 */ /* 0x0005e4000c101910 */
.L_x_9:
[----:B------:R-:W-:Y:S05]  /*0a10*/  BRA.U UP0, `(.L_x_7) ;  /* 0x0000000100187547 */ /* 0x000fea000b800000 */
[----:B------:R-:W3:Y:S01]  /*0a20*/  LDCU.64 UR20, c[0x0][0x388] ;  /* 0x00007100ff1477ac */ /* 0x000ee20008000a00 */
[----:B------:R-:W-:-:S04]  /*0a30*/  IADD3 R3, P0, PT, R2, UR5, RZ ;  /* 0x0000000502037c10 */ /* 0x000fc8000ff1e0ff */
[----:B012---:R-:W-:Y:S02]  /*0a40*/  IADD3.X R4, PT, PT, R7, UR6, RZ, P0, !PT ;  /* 0x0000000607047c10 */ /* 0x007fe400087fe4ff */
[----:B---3--:R-:W-:-:S04]  /*0a50*/  LEA R2, P0, R3, UR20, 0x2 ;  /* 0x0000001403027c11 */ /* 0x008fc8000f8010ff */
[----:B------:R-:W-:-:S05]  /*0a60*/  LEA.HI.X R3, R3, UR21, R4, 0x2, P0 ;  /* 0x0000001503037c11 */ /* 0x000fca00080f1404 */
[----:B-----5:R3:W-:Y:S04]  /*0a70*/  STG.E desc[UR16][R2.64], R6 ;  /* 0x0000000602007986 */ /* 0x0207e8000c101910 */
.L_x_7:
[----:B------:R-:W4:Y:S01]  /*0a80*/  LDCU UR5, c[0x0][0x3ac] ;  /* 0x00007580ff0577ac */ /* 0x000f220008000800 */
[----:B------:R-:W-:Y:S01]  /*0a90*/  IADD3 R0, P0, PT, R0, 0x1, RZ ;  /* 0x0000000100007810 */ /* 0x000fe20007f1e0ff */
[----:B------:R-:W-:-:S03]  /*0aa0*/  UIADD3 UR7, UP0, UPT, UR7, 0x1, URZ ;  /* 0x0000000107077890 */ /* 0x000fc6000ff1e0ff */
[----:B------:R-:W-:Y:S02]  /*0ab0*/  IADD3.X R13, PT, PT, RZ, R13, RZ, P0, !PT ;  /* 0x0000000dff0d7210 */ /* 0x000fe400007fe4ff */
[----:B------:R-:W-:Y:S01]  /*0ac0*/  ISETP.GE.U32.AND P0, PT, R0, UR9, PT ;  /* 0x0000000900007c0c */ /* 0x000fe2000bf06070 */
[----:B------:R-:W-:-:S03]  /*0ad0*/  UIADD3.X UR8, UPT, UPT, URZ, UR8, URZ, UP0, !UPT ;  /* 0x00000008ff087290 */ /* 0x000fc600087fe4ff */
[----:B------:R-:W-:Y:S01]  /*0ae0*/  ISETP.GE.U32.AND.EX P0, PT, R13, RZ, PT, P0 ;  /* 0x000000ff0d00720c */ /* 0x000fe20003f06100 */
[----:B----4-:R-:W-:-:S04]  /*0af0*/  UISETP.GE.U32.AND UP0, UPT, UR7, UR5, UPT ;  /* 0x000000050700728c */ /* 0x010fc8000bf06070 */
[----:B------:R-:W-:-:S08]  /*0b00*/  UISETP.GE.U32.AND.EX UP0, UPT, UR8, UR18, UPT, UP0 ;  /* 0x000000120800728c */ /* 0x000fd0000bf06100 */
[----:B------:R-:W-:Y:S05]  /*0b10*/  @P0 EXIT ;  /* 0x000000000000094d */ /* 0x000fea0003800000 */
[----:B------:R-:W-:Y:S05]  /*0b20*/  BRA.U !UP0, `(.L_x_10) ;  /* 0xfffffff508dc7547 */ /* 0x000fea000b83ffff */
[----:B------:R-:W-:Y:S05]  /*0b30*/  EXIT ;  /* 0x000000000000794d */ /* 0x000fea0003800000 */
.L_x_1:
        /* <DEDUP_REMOVED lines=8> */
[----:B------:R-:W-:Y:S01]  /*0bc0*/  USHF.R.S32.HI UR12, URZ, 0x1f, UR4 ;  /* 0x0000001fff0c7899 */ /* 0x000fe20008011404 */
[----:B------:R-:W-:Y:S01]  /*0bd0*/  UMOV UR7, URZ ;  /* 0x000000ff00077c82 */ /* 0x000fe20008000000 */
[----:B------:R-:W-:-:S10]  /*0be0*/  UMOV UR8, URZ ;  /* 0x000000ff00087c82 */ /* 0x000fd40008000000 */
.L_x_19:
[----:B0-----:R-:W0:Y:S02]  /*0bf0*/  LDCU.64 UR10, c[0x0][0x380] ;  /* 0x00007000ff0a77ac */ /* 0x001e240008000a00 */
[----:B0-----:R-:W-:-:S04]  /*0c00*/  LEA R2, P0, R0, UR10, 0x2 ;  /* 0x0000000a00027c11 */ /* 0x001fc8000f8010ff */
[----:B------:R-:W-:-:S05]  /*0c10*/  LEA.HI.X R3, R0, UR11, R13, 0x2, P0 ;  /* 0x0000000b00037c11 */ /* 0x000fca00080f140d */
[----:B-123-5:R0:W5:Y:S01]  /*0c20*/  LDG.E.CONSTANT R15, desc[UR16][R2.64] ;  /* 0x00000010020f7981 */ /* 0x02e162000c1e9900 */
[----:B------:R-:W-:Y:S01]  /*0c30*/  ISETP.NE.U32.AND P0, PT, R13, RZ, PT ;  /* 0x000000ff0d00720c */ /* 0x000fe20003f05070 */
[----:B------:R-:W-:-:S12]  /*0c40*/  BSSY.RECONVERGENT B0, `(.L_x_11) ;  /* 0x0000029000007945 */ /* 0x000fd80003800200 */
[----:B0-----:R-:W-:Y:S05]  /*0c50*/  @P0 BRA `(.L_x_12) ;  /* 0x0000000000640947 */ /* 0x001fea0003800000 */
[----:B------:R-:W0:Y:S01]  /*0c60*/  LDCU UR4, c[0x0][0x398] ;  /* 0x00007300ff0477ac */ /* 0x000e220008000800 */
[----:B------:R-:W-:Y:S02]  /*0c70*/  IMAD.MOV.U32 R27, RZ, RZ, RZ ;  /* 0x000000ffff1b7224 */ /* 0x000fe400078e00ff */
[----:B0-----:R-:W-:-:S04]  /*0c80*/  IMAD.U32 R25, RZ, RZ, UR4 ;  /* 0x00000004ff197e24 */ /* 0x001fc8000f8e00ff */
[----:B------:R-:W0:Y:S01]  /*0c90*/  I2F.U32.RP R5, R25 ;  /* 0x0000001900057306 */ /* 0x000e220000209000 */
[----:B------:R-:W-:-:S07]  /*0ca0*/  ISETP.NE.U32.AND P2, PT, R25, RZ, PT ;  /* 0x000000ff1900720c */ /* 0x000fce0003f45070 */
[----:B0-----:R-:W0:Y:S02]  /*0cb0*/  MUFU.RCP R5, R5 ;  /* 0x0000000500057308 */ /* 0x001e240000001000 */
[----:B0-----:R-:W-:Y:S02]  /*0cc0*/  VIADD R3, R5, 0xffffffe ;  /* 0x0ffffffe05037836 */ /* 0x001fe40000000000 */
[----:B------:R-:W-:-:S04]  /*0cd0*/  IMAD.MOV.U32 R5, RZ, RZ, RZ ;  /* 0x000000ffff057224 */ /* 0x000fc800078e00ff */
[----:B------:R-:W0:Y:S02]  /*0ce0*/  F2I.FTZ.U32.TRUNC.NTZ R3, R3 ;  /* 0x0000000300037305 */ /* 0x000e24000021f000 */
[----:B0-----:R-:W-:-:S04]  /*0cf0*/  IMAD R2, R3, R25, RZ ;  /* 0x0000001903027224 */ /* 0x001fc800078e02ff */
[----:B------:R-:W-:Y:S02]  /*0d00*/  IMAD.MOV R7, RZ, RZ, -R2 ;  /* 0x000000ffff077224 */ /* 0x000fe400078e0a02 */
[----:B------:R-:W-:-:S04]  /*0d10*/  IMAD.MOV.U32 R2, RZ, RZ, RZ ;  /* 0x000000ffff027224 */ /* 0x000fc800078e00ff */
[----:B------:R-:W-:-:S06]  /*0d20*/  IMAD.HI.U32 R7, R3, R7, R2 ;  /* 0x0000000703077227 */ /* 0x000fcc00078e0002 */
[----:B------:R-:W-:-:S04]  /*0d30*/  IMAD.HI.U32 R4, R7, R0, RZ ;  /* 0x0000000007047227 */ /* 0x000fc800078e00ff */
[----:B------:R-:W-:-:S04]  /*0d40*/  IMAD.MOV R2, RZ, RZ, -R4 ;  /* 0x000000ffff027224 */ /* 0x000fc800078e0a04 */
[----:B------:R-:W-:-:S05]  /*0d50*/  IMAD R2, R25, R2, R0 ;  /* 0x0000000219027224 */ /* 0x000fca00078e0200 */
[----:B------:R-:W-:-:S13]  /*0d60*/  ISETP.GE.U32.AND P0, PT, R2, R25, PT ;  /* 0x000000190200720c */ /* 0x000fda0003f06070 */
[----:B------:R-:W-:Y:S01]  /*0d70*/  @P0 IADD3 R2, PT, PT, R2, -R25, RZ ;  /* 0x8000001902020210 */ /* 0x000fe20007ffe0ff */
[----:B------:R-:W-:-:S03]  /*0d80*/  @P0 VIADD R4, R4, 0x1 ;  /* 0x0000000104040836 */ /* 0x000fc60000000000 */
[----:B------:R-:W-:-:S13]  /*0d90*/  ISETP.GE.U32.AND P1, PT, R2, R25, PT ;  /* 0x000000190200720c */ /* 0x000fda0003f26070 */
[----:B------:R-:W-:Y:S01]  /*0da0*/  @P1 VIADD R4, R4, 0x1 ;  /* 0x0000000104041836 */ /* 0x000fe20000000000 */
[----:B------:R-:W-:-:S05]  /*0db0*/  @!P2 LOP3.LUT R4, RZ, R25, RZ, 0x33, !PT ;  /* 0x00000019ff04a212 */ /* 0x000fca00078e33ff */
[----:B------:R-:W-:-:S04]  /*0dc0*/  IMAD.MOV R26, RZ, RZ, -R4 ;  /* 0x000000ffff1a7224 */ /* 0x000fc800078e0a04 */
[----:B------:R-:W-:Y:S01]  /*0dd0*/  IMAD R26, R25, R26, R0 ;  /* 0x0000001a191a7224 */ /* 0x000fe200078e0200 */
[----:B------:R-:W-:Y:S06]  /*0de0*/  BRA `(.L_x_13) ;  /* 0x0000000000387947 */ /* 0x000fec0003800000 */
.L_x_12:
[----:B------:R-:W0:Y:S01]  /*0df0*/  LDCU UR4, c[0x0][0x398] ;  /* 0x00007300ff0477ac */ /* 0x000e220008000800 */
[----:B------:R-:W-:Y:S01]  /*0e00*/  MOV R2, R0 ;  /* 0x0000000000027202 */ /* 0x000fe20000000f00 */
[----:B------:R-:W-:Y:S01]  /*0e10*/  IMAD.MOV.U32 R3, RZ, RZ, R13 ;  /* 0x000000ffff037224 */ /* 0x000fe200078e000d */
[----:B------:R-:W-:Y:S01]  /*0e20*/  MOV R6, 0xe50 ;  /* 0x00000e5000067802 */ /* 0x000fe20000000f00 */
[----:B0-----:R-:W-:-:S07]  /*0e30*/  IMAD.U32 R7, RZ, RZ, UR4 ;  /* 0x00000004ff077e24 */ /* 0x001fce000f8e00ff */
[----:B-----5:R-:W-:Y:S05]  /*0e40*/  CALL.REL.NOINC `($__internal_0_$__cuda_sm20_div_u64) ;  /* 0x0000001400b47944 */ /* 0x020fea0003c00000 */
[----:B------:R-:W0:Y:S01]  /*0e50*/  LDCU UR4, c[0x0][0x398] ;  /* 0x00007300ff0477ac */ /* 0x000e220008000800 */
[----:B------:R-:W-:Y:S01]  /*0e60*/  IADD3 R26, P0, PT, RZ, -R4, RZ ;  /* 0x80000004ff1a7210 */ /* 0x000fe20007f1e0ff */
[----:B------:R-:W-:-:S04]  /*0e70*/  IMAD.MOV.U32 R12, RZ, RZ, R0 ;  /* 0x000000ffff0c7224 */ /* 0x000fc800078e0000 */
[----:B------:R-:W-:Y:S02]  /*0e80*/  IMAD.X R2, RZ, RZ, ~R5, P0 ;  /* 0x000000ffff027224 */ /* 0x000fe400000e0e05 */
[----:B0-----:R-:W-:-:S04]  /*0e90*/  IMAD.U32 R25, RZ, RZ, UR4 ;  /* 0x00000004ff197e24 */ /* 0x001fc8000f8e00ff */
[----:B------:R-:W-:-:S04]  /*0ea0*/  IMAD.WIDE.U32 R26, R26, R25, R12 ;  /* 0x000000191a1a7225 */ /* 0x000fc800078e000c */
[----:B------:R-:W-:-:S05]  /*0eb0*/  IMAD R3, R2, R25, RZ ;  /* 0x0000001902037224 */ /* 0x000fca00078e02ff */
[----:B------:R-:W-:-:S07]  /*0ec0*/  IADD3 R27, PT, PT, R27, R3, RZ ;  /* 0x000000031b1b7210 */ /* 0x000fce0007ffe0ff */
.L_x_13:
[----:B------:R-:W-:Y:S05]  /*0ed0*/  BSYNC.RECONVERGENT B0 ;  /* 0x0000000000007941 */ /* 0x000fea0003800200 */
.L_x_11:
[----:B------:R-:W0:Y:S01]  /*0ee0*/  LDCU UR13, c[0x0][0x3a8] ;  /* 0x00007500ff0d77ac */ /* 0x000e220008000800 */
[----:B------:R-:W-:Y:S01]  /*0ef0*/  UMOV UR4, URZ ;  /* 0x000000ff00047c82 */ /* 0x000fe20008000000 */
[----:B------:R-:W-:Y:S01]  /*0f00*/  UMOV UR6, URZ ;  /* 0x000000ff00067c82 */ /* 0x000fe20008000000 */
[----:B0-----:R-:W-:Y:S02]  /*0f10*/  UISETP.GE.U32.AND UP0, UPT, UR13, 0x8, UPT ;  /* 0x000000080d00788c */ /* 0x001fe4000bf06070 */
[----:B------:R-:W-:Y:S02]  /*0f20*/  IMAD R5, R5, UR13, RZ ;  /* 0x0000000d05057c24 */ /* 0x000fe4000f8e02ff */
[----:B------:R-:W-:-:S04]  /*0f30*/  IMAD.WIDE.U32 R2, R4, UR13, RZ ;  /* 0x0000000d04027c25 */ /* 0x000fc8000f8e00ff */
[----:B------:R-:W-:-:S04]  /*0f40*/  IMAD R5, R4, UR12, R5 ;  /* 0x0000000c04057c24 */ /* 0x000fc8000f8e0205 */
[----:B------:R-:W-:Y:S01]  /*0f50*/  IMAD.IADD R12, R3, 0x1, R5 ;  /* 0x00000001030c7824 */ /* 0x000fe200078e0205 */
[----:B------:R-:W-:Y:S06]  /*0f60*/  BRA.U !UP0, `(.L_x_14) ;  /* 0x0000000108b87547 */ /* 0x000fec000b800000 */
[----:B------:R-:W-:Y:S01]  /*0f70*/  ULOP3.LUT UR14, UR13, 0xfffffff8, URZ, 0xc0, !UPT ;  /* 0xfffffff80d0e7892 */ /* 0x000fe2000f8ec0ff */
[----:B------:R-:W-:Y:S01]  /*0f80*/  IMAD.SHL.U32 R29, R25, 0x4, RZ ;  /* 0x00000004191d7824 */ /* 0x000fe200078e00ff */
[----:B------:R-:W-:Y:S01]  /*0f90*/  SHF.R.U32.HI R14, RZ, 0x1e, R25 ;  /* 0x0000001eff0e7819 */ /* 0x000fe20000011619 */
[----:B------:R-:W0:Y:S01]  /*0fa0*/  LDCU.64 UR20, c[0x0][0x388] ;  /* 0x00007100ff1477ac */ /* 0x000e220008000a00 */
[----:B------:R-:W-:Y:S01]  /*0fb0*/  UMOV UR11, UR12 ;  /* 0x0000000c000b7c82 */ /* 0x000fe20008000000 */
[----:B------:R-:W-:Y:S01]  /*0fc0*/  UMOV UR4, URZ ;  /* 0x000000ff00047c82 */ /* 0x000fe20008000000 */
[----:B------:R-:W-:Y:S01]  /*0fd0*/  UMOV UR6, URZ ;  /* 0x000000ff00067c82 */ /* 0x000fe20008000000 */
[----:B------:R-:W-:-:S05]  /*0fe0*/  UMOV UR10, UR14 ;  /* 0x0000000e000a7c82 */ /* 0x000fca0008000000 */
.L_x_15:
[----:B-1----:R-:W-:Y:S01]  /*0ff0*/  IADD3 R4, P0, PT, R2, UR4, RZ ;  /* 0x0000000402047c10 */ /* 0x002fe2000ff1e0ff */
[----:B------:R-:W-:Y:S02]  /*1000*/  UIADD3 UR10, UP0, UPT, UR10, -0x8, URZ ;  /* 0xfffffff80a0a7890 */ /* 0x000fe4000ff1e0ff */
[----:B------:R-:W-:Y:S01]  /*1010*/  UIADD3 UR4, UP1, UPT, UR4, 0x8, URZ ;  /* 0x0000000804047890 */ /* 0x000fe2000ff3e0ff */
[----:B------:R-:W-:Y:S01]  /*1020*/  IADD3.X R6, PT, PT, R12, UR6, RZ, P0, !PT ;  /* 0x000000060c067c10 */ /* 0x000fe200087fe4ff */
[-C--:B------:R-:W-:Y:S01]  /*1030*/  IMAD.WIDE.U32 R4, R4, R25.reuse, R26 ;  /* 0x0000001904047225 */ /* 0x080fe200078e001a */
[----:B------:R-:W-:Y:S02]  /*1040*/  UIADD3.X UR11, UPT, UPT, UR11, -0x1, URZ, UP0, !UPT ;  /* 0xffffffff0b0b7890 */ /* 0x000fe400087fe4ff */
[----:B------:R-:W-:Y:S01]  /*1050*/  UISETP.NE.U32.AND UP0, UPT, UR10, URZ, UPT ;  /* 0x000000ff0a00728c */ /* 0x000fe2000bf05070 */
[----:B------:R-:W-:Y:S01]  /*1060*/  IMAD R7, R6, R25, RZ ;  /* 0x0000001906077224 */ /* 0x000fe200078e02ff */
[----:B0-----:R-:W-:Y:S01]  /*1070*/  LEA R20, P0, R4, UR20, 0x2 ;  /* 0x0000001404147c11 */ /* 0x001fe2000f8010ff */
[----:B------:R-:W-:-:S02]  /*1080*/  UIADD3.X UR6, UPT, UPT, URZ, UR6, URZ, UP1, !UPT ;  /* 0x00000006ff067290 */ /* 0x000fc40008ffe4ff */
[----:B------:R-:W-:Y:S01]  /*1090*/  IMAD.IADD R5, R5, 0x1, R7 ;  /* 0x0000000105057824 */ /* 0x000fe200078e0207 */
[----:B------:R-:W-:Y:S01]  /*10a0*/  IADD3 R16, P1, PT, R29, R20, RZ ;  /* 0x000000141d107210 */ /* 0x000fe20007f3e0ff */
[----:B------:R-:W-:-:S03]  /*10b0*/  UISETP.NE.AND.EX UP0, UPT, UR11, URZ, UPT, UP0 ;  /* 0x000000ff0b00728c */ /* 0x000fc6000bf05300 */
[----:B------:R-:W-:Y:S02]  /*10c0*/  LEA.HI.X R21, R4, UR21, R5, 0x2, P0 ;  /* 0x0000001504157c11 */ /* 0x000fe400080f1405 */
[----:B------:R-:W-:-:S03]  /*10d0*/  IADD3 R8, P0, PT, R29, R16, RZ ;  /* 0x000000101d087210 */ /* 0x000fc60007f1e0ff */
[C---:B------:R-:W-:Y:S01]  /*10e0*/  IMAD.X R17, R14.reuse, 0x1, R21, P1 ;  /* 0x000000010e117824 */ /* 0x040fe200008e0615 */
[C---:B------:R-:W-:Y:S01]  /*10f0*/  IADD3 R4, P1, PT, R29.reuse, R8, RZ ;  /* 0x000000081d047210 */ /* 0x040fe20007f3e0ff */
[----:B-----5:R1:W-:Y:S02]  /*1100*/  STG.E desc[UR16][R20.64], R15 ;  /* 0x0000000f14007986 */ /* 0x0203e4000c101910 */
[C---:B------:R-:W-:Y:S01]  /*1110*/  IMAD.X R9, R14.reuse, 0x1, R17, P0 ;  /* 0x000000010e097824 */ /* 0x040fe200000e0611 */
[C---:B------:R-:W-:Y:S01]  /*1120*/  IADD3 R6, P0, PT, R29.reuse, R4, RZ ;  /* 0x000000041d067210 */ /* 0x040fe20007f1e0ff */
[----:B------:R1:W-:Y:S03]  /*1130*/  STG.E desc[UR16][R16.64], R15 ;  /* 0x0000000f10007986 */ /* 0x0003e6000c101910 */
[----:B------:R-:W-:Y:S01]  /*1140*/  IADD3.X R5, PT, PT, R14, R9, RZ, P1, !PT ;  /* 0x000000090e057210 */ /* 0x000fe20000ffe4ff */
[----:B------:R1:W-:Y:S01]  /*1150*/  STG.E desc[UR16][R8.64], R15 ;  /* 0x0000000f08007986 */ /* 0x0003e2000c101910 */
[----:B------:R-:W-:-:S03]  /*1160*/  IADD3 R10, P1, PT, R29, R6, RZ ;  /* 0x000000061d0a7210 */ /* 0x000fc60007f3e0ff */
[C---:B------:R-:W-:Y:S01]  /*1170*/  IMAD.X R7, R14.reuse, 0x1, R5, P0 ;  /* 0x000000010e077824 */ /* 0x040fe200000e0605 */
[C---:B------:R-:W-:Y:S01]  /*1180*/  IADD3 R18, P0, PT, R29.reuse, R10, RZ ;  /* 0x0000000a1d127210 */ /* 0x040fe20007f1e0ff */
[----:B------:R1:W-:Y:S02]  /*1190*/  STG.E desc[UR16][R4.64], R15 ;  /* 0x0000000f04007986 */ /* 0x0003e4000c101910 */
[C---:B------:R-:W-:Y:S01]  /*11a0*/  IMAD.X R11, R14.reuse, 0x1, R7, P1 ;  /* 0x000000010e0b7824 */ /* 0x040fe200008e0607 */
[----:B------:R-:W-:Y:S01]  /*11b0*/  IADD3 R22, P1, PT, R29, R18, RZ ;  /* 0x000000121d167210 */ /* 0x000fe20007f3e0ff */
[----:B------:R1:W-:Y:S02]  /*11c0*/  STG.E desc[UR16][R6.64], R15 ;  /* 0x0000000f06007986 */ /* 0x0003e4000c101910 */
[C---:B------:R-:W-:Y:S02]  /*11d0*/  IMAD.X R19, R14.reuse, 0x1, R11, P0 ;  /* 0x000000010e137824 */ /* 0x040fe400000e060b */
[----:B------:R1:W-:Y:S02]  /*11e0*/  STG.E desc[UR16][R10.64], R15 ;  /* 0x0000000f0a007986 */ /* 0x0003e4000c101910 */
[----:B------:R-:W-:-:S02]  /*11f0*/  IMAD.X R23, R14, 0x1, R19, P1 ;  /* 0x000000010e177824 */ /* 0x000fc400008e0613 */
[----:B------:R1:W-:Y:S04]  /*1200*/  STG.E desc[UR16][R18.64], R15 ;  /* 0x0000000f12007986 */ /* 0x0003e8000c101910 */
[----:B------:R1:W-:Y:S01]  /*1210*/  STG.E desc[UR16][R22.64], R15 ;  /* 0x0000000f16007986 */ /* 0x0003e2000c101910 */
[----:B------:R-:W-:Y:S05]  /*1220*/  BRA.U UP0, `(.L_x_15) ;  /* 0xfffffffd00707547 */ /* 0x000fea000b83ffff */
[----:B------:R-:W-:Y:S01]  /*1230*/  UMOV UR4, UR14 ;  /* 0x0000000e00047c82 */ /* 0x000fe20008000000 */
[----:B------:R-:W-:-:S05]  /*1240*/  UMOV UR6, UR12 ;  /* 0x0000000c00067c82 */ /* 0x000fca0008000000 */
.L_x_14:
[----:B------:R-:W-:-:S09]  /*1250*/  UISETP.NE.AND UP0, UPT, UR15, URZ, UPT ;  /* 0x000000ff0f00728c */ /* 0x000fd2000bf05270 */
[----:B------:R-:W-:Y:S05]  /*1260*/  BRA.U !UP0, `(.L_x_16) ;  /* 0x0000000108dc7547 */ /* 0x000fea000b800000 */
[----:B------:R-:W-:Y:S02]  /*1270*/  UIADD3 UR11, UPT, UPT, UR15, -0x1, URZ ;  /* 0xffffffff0f0b7890 */ /* 0x000fe4000fffe0ff */
[----:B------:R-:W-:Y:S02]  /*1280*/  ULOP3.LUT UP0, UR10, UR13, 0x3, URZ, 0xc0, !UPT ;  /* 0x000000030d0a7892 */ /* 0x000fe4000f80c0ff */
[----:B------:R-:W-:-:S09]  /*1290*/  UISETP.GE.U32.AND UP1, UPT, UR11, 0x3, UPT ;  /* 0x000000030b00788c */ /* 0x000fd2000bf26070 */
[----:B------:R-:W-:Y:S05]  /*12a0*/  BRA.U !UP1, `(.L_x_17) ;  /* 0x0000000109587547 */ /* 0x000fea000b800000 */
[----:B------:R-:W0:Y:S01]  /*12b0*/  LDCU.64 UR20, c[0x0][0x388] ;  /* 0x00007100ff1477ac */ /* 0x000e220008000a00 */
[----:B-1----:R-:W-:Y:S01]  /*12c0*/  IADD3 R8, P0, PT, R2, UR4, RZ ;  /* 0x0000000402087c10 */ /* 0x002fe2000ff1e0ff */
[----:B------:R-:W-:Y:S01]  /*12d0*/  IMAD.SHL.U32 R11, R25, 0x4, RZ ;  /* 0x00000004190b7824 */ /* 0x000fe200078e00ff */
[----:B------:R-:W-:Y:S01]  /*12e0*/  SHF.R.U32.HI R17, RZ, 0x1e, R25 ;  /* 0x0000001eff117819 */ /* 0x000fe20000011619 */
[----:B------:R-:W-:Y:S01]  /*12f0*/  UIADD3 UR4, UP1, UPT, UR4, 0x4, URZ ;  /* 0x0000000404047890 */ /* 0x000fe2000ff3e0ff */
[----:B------:R-:W-:Y:S01]  /*1300*/  IADD3.X R4, PT, PT, R12, UR6, RZ, P0, !PT ;  /* 0x000000060c047c10 */ /* 0x000fe200087fe4ff */
[-C--:B------:R-:W-:Y:S02]  /*1310*/  IMAD.WIDE.U32 R8, R8, R25.reuse, R26 ;  /* 0x0000001908087225 */ /* 0x080fe400078e001a */
[----:B------:R-:W-:Y:S02]  /*1320*/  UIADD3.X UR6, UPT, UPT, URZ, UR6, URZ, UP1, !UPT ;  /* 0x00000006ff067290 */ /* 0x000fe40008ffe4ff */
[----:B------:R-:W-:-:S05]  /*1330*/  IMAD R5, R4, R25, RZ ;  /* 0x0000001904057224 */ /* 0x000fca00078e02ff */
[----:B------:R-:W-:Y:S02]  /*1340*/  IADD3 R5, PT, PT, R9, R5, RZ ;  /* 0x0000000509057210 */ /* 0x000fe40007ffe0ff */
[----:B0-----:R-:W-:-:S04]  /*1350*/  LEA R4, P0, R8, UR20, 0x2 ;  /* 0x0000001408047c11 */ /* 0x001fc8000f8010ff */
[C---:B------:R-:W-:Y:S02]  /*1360*/  IADD3 R6, P1, PT, R11.reuse, R4, RZ ;  /* 0x000000040b067210 */ /* 0x040fe40007f3e0ff */
[----:B------:R-:W-:Y:S02]  /*1370*/  LEA.HI.X R5, R8, UR21, R5, 0x2, P0 ;  /* 0x0000001508057c11 */ /* 0x000fe400080f1405 */
[----:B------:R-:W-:-:S03]  /*1380*/  IADD3 R8, P0, PT, R11, R6, RZ ;  /* 0x000000060b087210 */ /* 0x000fc60007f1e0ff */
[----:B------:R-:W-:Y:S01]  /*1390*/  IMAD.X R7, R17, 0x1, R5, P1 ;  /* 0x0000000111077824 */ /* 0x000fe200008e0605 */
[----:B------:R-:W-:Y:S01]  /*13a0*/  IADD3 R10, P1, PT, R11, R8, RZ ;  /* 0x000000080b0a7210 */ /* 0x000fe20007f3e0ff */
[----:B-----5:R0:W-:Y:S02]  /*13b0*/  STG.E desc[UR16][R4.64], R15 ;  /* 0x0000000f04007986 */ /* 0x0201e4000c101910 */
[C---:B------:R-:W-:Y:S02]  /*13c0*/  IMAD.X R9, R17.reuse, 0x1, R7, P0 ;  /* 0x0000000111097824 */ /* 0x040fe400000e0607 */
[----:B------:R0:W-:Y:S02]  /*13d0*/  STG.E desc[UR16][R6.64], R15 ;  /* 0x0000000f06007986 */ /* 0x0001e4000c101910 */
[----:B------:R-:W-:Y:S02]  /*13e0*/  IMAD.X R11, R17, 0x1, R9, P1 ;  /* 0x00000001110b7824 */ /* 0x000fe400008e0609 */
[----:B------:R0:W-:Y:S04]  /*13f0*/  STG.E desc[UR16][R8.64], R15 ;  /* 0x0000000f08007986 */ /* 0x0001e8000c101910 */
[----:B------:R0:W-:Y:S02]  /*1400*/  STG.E desc[UR16][R10.64], R15 ;  /* 0x0000000f0a007986 */ /* 0x0001e4000c101910 */
.L_x_17:
[----:B------:R-:W-:Y:S05]  /*1410*/  BRA.U !UP0, `(.L_x_16) ;  /* 0x0000000108707547 */ /* 0x000fea000b800000 */
[----:B------:R-:W-:Y:S02]  /*1420*/  UISETP.NE.AND UP1, UPT, UR10, 0x1, UPT ;  /* 0x000000010a00788c */ /* 0x000fe4000bf25270 */
[----:B------:R-:W-:-:S04]  /*1430*/  ULOP3.LUT UR13, UR13, 0x1, URZ, 0xc0, !UPT ;  /* 0x000000010d0d7892 */ /* 0x000fc8000f8ec0ff */
[----:B------:R-:W-:-:S03]  /*1440*/  UISETP.NE.U32.AND UP0, UPT, UR13, 0x1, UPT ;  /* 0x000000010d00788c */ /* 0x000fc6000bf05070 */
[----:B------:R-:W-:Y:S08]  /*1450*/  BRA.U !UP1, `(.L_x_18) ;  /* 0x0000000109387547 */ /* 0x000ff0000b800000 */
[----:B------:R-:W2:Y:S01]  /*1460*/  LDCU.64 UR10, c[0x0][0x388] ;  /* 0x00007100ff0a77ac */ /* 0x000ea20008000a00 */
[----:B01----:R-:W-:Y:S01]  /*1470*/  IADD3 R6, P0, PT, R2, UR4, RZ ;  /* 0x0000000402067c10 */ /* 0x003fe2000ff1e0ff */
[----:B------:R-:W-:-:S03]  /*1480*/  UIADD3 UR4, UP1, UPT, UR4, 0x2, URZ ;  /* 0x0000000204047890 */ /* 0x000fc6000ff3e0ff */
[----:B------:R-:W-:Y:S01]  /*1490*/  IADD3.X R4, PT, PT, R12, UR6, RZ, P0, !PT ;  /* 0x000000060c047c10 */ /* 0x000fe200087fe4ff */
[----:B------:R-:W-:Y:S01]  /*14a0*/  IMAD.WIDE.U32 R6, R6, R25, R26 ;  /* 0x0000001906067225 */ /* 0x000fe200078e001a */
[----:B------:R-:W-:-:S03]  /*14b0*/  UIADD3.X UR6, UPT, UPT, URZ, UR6, URZ, UP1, !UPT ;  /* 0x00000006ff067290 */ /* 0x000fc60008ffe4ff */
[----:B------:R-:W-:-:S04]  /*14c0*/  IMAD R5, R4, R25, RZ ;  /* 0x0000001904057224 */ /* 0x000fc800078e02ff */
[----:B------:R-:W-:Y:S01]  /*14d0*/  IMAD.IADD R5, R7, 0x1, R5 ;  /* 0x0000000107057824 */ /* 0x000fe200078e0205 */
[----:B--2---:R-:W-:-:S04]  /*14e0*/  LEA R8, P1, R6, UR10, 0x2 ;  /* 0x0000000a06087c11 */ /* 0x004fc8000f8210ff */
[----:B------:R-:W-:Y:S02]  /*14f0*/  LEA R4, P0, R25, R8, 0x2 ;  /* 0x0000000819047211 */ /* 0x000fe400078010ff */
[----:B------:R-:W-:-:S04]  /*1500*/  LEA.HI.X R9, R6, UR11, R5, 0x2, P1 ;  /* 0x0000000b06097c11 */ /* 0x000fc800088f1405 */
[----:B------:R-:W-:Y:S01]  /*1510*/  LEA.HI.X R5, R25, R9, RZ, 0x2, P0 ;  /* 0x0000000919057211 */ /* 0x000fe200000f14ff */
[----:B-----5:R2:W-:Y:S04]  /*1520*/  STG.E desc[UR16][R8.64], R15 ;  /* 0x0000000f08007986 */ /* 0x0205e8000c101910 */
[----:B------:R2:W-:Y:S02]  /*1530*/  STG.E desc[UR16][R4.64], R15 ;  /* 0x0000000f04007986 */ /* 0x0005e4000c101910 */
.L_x_18:
[----:B------:R-:W-:Y:S05]  /*1540*/  BRA.U UP0, `(.L_x_16) ;  /* 0x0000000100247547 */ /* 0x000fea000b800000 */
[----:B------:R-:W0:Y:S01]  /*1550*/  LDCU.64 UR10, c[0x0][0x388] ;  /* 0x00007100ff0a77ac */ /* 0x000e220008000a00 */
[----:B------:R-:W-:-:S04]  /*1560*/  IADD3 R2, P0, PT, R2, UR4, RZ ;  /* 0x0000000402027c10 */ /* 0x000fc8000ff1e0ff */
[----:B------:R-:W-:Y:S01]  /*1570*/  IADD3.X R12, PT, PT, R12, UR6, RZ, P0, !PT ;  /* 0x000000060c0c7c10 */ /* 0x000fe200087fe4ff */
[----:B------:R-:W-:-:S04]  /*1580*/  IMAD.WIDE.U32 R2, R2, R25, R26 ;  /* 0x0000001902027225 */ /* 0x000fc800078e001a */
[----:B------:R-:W-:-:S04]  /*1590*/  IMAD R25, R12, R25, RZ ;  /* 0x000000190c197224 */ /* 0x000fc800078e02ff */
[----:B------:R-:W-:Y:S01]  /*15a0*/  IMAD.IADD R3, R3, 0x1, R25 ;  /* 0x0000000103037824 */ /* 0x000fe200078e0219 */
[----:B012---:R-:W-:-:S04]  /*15b0*/  LEA R4, P0, R2, UR10, 0x2 ;  /* 0x0000000a02047c11 */ /* 0x007fc8000f8010ff */
[----:B------:R-:W-:-:S05]  /*15c0*/  LEA.HI.X R5, R2, UR11, R3, 0x2, P0 ;  /* 0x0000000b02057c11 */ /* 0x000fca00080f1403 */
[----:B-----5:R3:W-:Y:S04]  /*15d0*/  STG.E desc[UR16][R4.64], R15 ;  /* 0x0000000f04007986 */ /* 0x0207e8000c101910 */
.L_x_16:
        /* <DEDUP_REMOVED lines=12> */
.L_x_0:
[----:B------:R-:W0:Y:S01]  /*16a0*/  S2R R3, SR_TID.X ;  /* 0x0000000000037919 */ /* 0x000e220000002100 */
[----:B------:R-:W0:Y:S01]  /*16b0*/  S2UR UR6, SR_CTAID.X ;  /* 0x00000000000679c3 */ /* 0x000e220000002500 */
[----:B------:R-:W1:Y:S01]  /*16c0*/  LDCU.128 UR8, c[0x0][0x390] ;  /* 0x00007200ff0877ac */ /* 0x000e620008000c00 */
[----:B------:R-:W2:Y:S06]  /*16d0*/  LDCU UR7, c[0x0][0x3ac] ;  /* 0x00007580ff0777ac */ /* 0x000eac0008000800 */
[----:B------:R-:W0:Y:S01]  /*16e0*/  LDC R2, c[0x0][0x360] ;  /* 0x0000d800ff027b82 */ /* 0x000e220000000800 */
[----:B-1----:R-:W-:-:S02]  /*16f0*/  UIMAD UR8, UR9, UR8, URZ ;  /* 0x00000008090872a4 */ /* 0x002fc4000f8e02ff */
[----:B--2---:R-:W-:Y:S02]  /*1700*/  USHF.R.S32.HI UR20, URZ, 0x1f, UR7 ;  /* 0x0000001fff147899 */ /* 0x004fe40008011407 */
[----:B------:R-:W-:-:S04]  /*1710*/  UIMAD UR10, UR8, UR10, URZ ;  /* 0x0000000a080a72a4 */ /* 0x000fc8000f8e02ff */
[----:B------:R-:W-:Y:S01]  /*1720*/  UIMAD UR10, UR10, UR11, URZ ;  /* 0x0000000b0a0a72a4 */ /* 0x000fe2000f8e02ff */
[----:B0-----:R-:W-:-:S04]  /*1730*/  IMAD R2, R2, UR6, R3 ;  /* 0x0000000602027c24 */ /* 0x001fc8000f8e0203 */
[C---:B------:R-:W-:Y:S02]  /*1740*/  IMAD R5, R2.reuse, UR20, RZ ;  /* 0x0000001402057c24 */ /* 0x040fe4000f8e02ff */
[----:B------:R-:W-:-:S04]  /*1750*/  IMAD.WIDE.U32 R2, R2, UR7, RZ ;  /* 0x0000000702027c25 */ /* 0x000fc8000f8e00ff */
[----:B------:R-:W-:Y:S01]  /*1760*/  IMAD.IADD R0, R3, 0x1, R5 ;  /* 0x0000000103007824 */ /* 0x000fe200078e0205 */
[----:B------:R-:W-:-:S04]  /*1770*/  ISETP.GE.U32.AND P0, PT, R2, UR10, PT ;  /* 0x0000000a02007c0c */ /* 0x000fc8000bf06070 */
[----:B------:R-:W-:-:S04]  /*1780*/  ISETP.GE.U32.AND.EX P0, PT, R0, RZ, PT, P0 ;  /* 0x000000ff0000720c */ /* 0x000fc80003f06100 */
[----:B------:R-:W-:-:S13]  /*1790*/  ISETP.EQ.OR P0, PT, RZ, UR7, P0 ;  /* 0x00000007ff007c0c */ /* 0x000fda0008702670 */
[----:B------:R-:W-:Y:S05]  /*17a0*/  @P0 EXIT ;  /* 0x000000000000094d */ /* 0x000fea0003800000 */
[----:B------:R-:W0:Y:S01]  /*17b0*/  LDCU UR6, c[0x0][0x3a8] ;  /* 0x00007500ff0677ac */ /* 0x000e220008000800 */
[----:B------:R-:W-:Y:S01]  /*17c0*/  UIMAD UR15, UR9, UR11, URZ ;  /* 0x0000000b090f72a4 */ /* 0x000fe2000f8e02ff */
[----:B0-----:R-:W-:-:S13]  /*17d0*/  ISETP.NE.AND P0, PT, RZ, UR6, PT ;  /* 0x00000006ff007c0c */ /* 0x001fda000bf05270 */
[----:B------:R-:W-:Y:S05]  /*17e0*/  @!P0 EXIT ;  /* 0x000000000000894d */ /* 0x000fea0003800000 */
[----:B------:R-:W-:Y:S01]  /*17f0*/  IMAD.MOV.U32 R3, RZ, RZ, R0 ;  /* 0x000000ffff037224 */ /* 0x000fe200078e0000 */
[----:B------:R-:W-:Y:S01]  /*1800*/  ULOP3.LUT UR11, UR6, 0x7, URZ, 0xc0, !UPT ;  /* 0x00000007060b7892 */ /* 0x000fe2000f8ec0ff */
[----:B------:R-:W-:Y:S01]  /*1810*/  UMOV UR8, URZ ;  /* 0x000000ff00087c82 */ /* 0x000fe20008000000 */
[----:B------:R-:W-:-:S10]  /*1820*/  UMOV UR9, URZ ;  /* 0x000000ff00097c82 */ /* 0x000fd40008000000 */
.L_x_31:
[----:B------:R-:W0:Y:S02]  /*1830*/  LDCU.64 UR6, c[0x0][0x380] ;  /* 0x00007000ff0677ac */ /* 0x000e240008000a00 */
[----:B0-----:R-:W-:-:S04]  /*1840*/  LEA R4, P0, R2, UR6, 0x2 ;  /* 0x0000000602047c11 */ /* 0x001fc8000f8010ff */
[----:B------:R-:W-:-:S05]  /*1850*/  LEA.HI.X R5, R2, UR7, R3, 0x2, P0 ;  /* 0x0000000702057c11 */ /* 0x000fca00080f1403 */
[----:B--2345:R0:W5:Y:S01]  /*1860*/  LDG.E.CONSTANT R0, desc[UR16][R4.64] ;  /* 0x0000001004007981 */ /* 0x03c162000c1e9900 */
[----:B------:R-:W-:Y:S01]  /*1870*/  ISETP.NE.U32.AND P2, PT, R3, RZ, PT ;  /* 0x000000ff0300720c */ /* 0x000fe20003f45070 */
[----:B------:R-:W-:-:S12]  /*1880*/  BSSY.RECONVERGENT B0, `(.L_x_20) ;  /* 0x0000020000007945 */ /* 0x000fd80003800200 */
[----:B01----:R-:W-:Y:S05]  /*1890*/  @P2 BRA `(.L_x_21) ;  /* 0x00000000005c2947 */ /* 0x003fea0003800000 */
[----:B------:R-:W0:Y:S01]  /*18a0*/  I2F.U32.RP R6, UR15 ;  /* 0x0000000f00067d06 */ /* 0x000e220008209000 */
[----:B------:R-:W-:Y:S01]  /*18b0*/  IMAD R7, RZ, RZ, -UR15 ;  /* 0x8000000fff077e24 */ /* 0x000fe2000f8e02ff */
[----:B------:R-:W-:-:S06]  /*18c0*/  ISETP.NE.U32.AND P3, PT, RZ, UR15, PT ;  /* 0x0000000fff007c0c */ /* 0x000fcc000bf65070 */
[----:B0-----:R-:W0:Y:S02]  /*18d0*/  MUFU.RCP R6, R6 ;  /* 0x0000000600067308 */ /* 0x001e240000001000 */
[----:B0-----:R-:W-:-:S06]  /*18e0*/  VIADD R4, R6, 0xffffffe ;  /* 0x0ffffffe06047836 */ /* 0x001fcc0000000000 */
[----:B------:R0:W1:Y:S02]  /*18f0*/  F2I.FTZ.U32.TRUNC.NTZ R5, R4 ;  /* 0x0000000400057305 */ /* 0x000064000021f000 */
[----:B0-----:R-:W-:Y:S02]  /*1900*/  IMAD.MOV.U32 R4, RZ, RZ, RZ ;  /* 0x000000ffff047224 */ /* 0x001fe400078e00ff */
[----:B-1----:R-:W-:-:S04]  /*1910*/  IMAD R7, R7, R5, RZ ;  /* 0x0000000507077224 */ /* 0x002fc800078e02ff */
[----:B------:R-:W-:-:S06]  /*1920*/  IMAD.HI.U32 R5, R5, R7, R4 ;  /* 0x0000000705057227 */ /* 0x000fcc00078e0004 */
[----:B------:R-:W-:-:S05]  /*1930*/  IMAD.HI.U32 R5, R5, R2, RZ ;  /* 0x0000000205057227 */ /* 0x000fca00078e00ff */
[----:B------:R-:W-:-:S05]  /*1940*/  IADD3 R7, PT, PT, -R5, RZ, RZ ;  /* 0x000000ff05077210 */ /* 0x000fca0007ffe1ff */
[----:B------:R-:W-:-:S05]  /*1950*/  IMAD R7, R7, UR15, R2 ;  /* 0x0000000f07077c24 */ /* 0x000fca000f8e0202 */
[----:B------:R-:W-:-:S13]  /*1960*/  ISETP.GE.U32.AND P0, PT, R7, UR15, PT ;  /* 0x0000000f07007c0c */ /* 0x000fda000bf06070 */
[----:B------:R-:W-:Y:S02]  /*1970*/  @P0 VIADD R7, R7, -UR15 ;  /* 0x8000000f07070c36 */ /* 0x000fe40008000000 */
[----:B------:R-:W-:-:S03]  /*1980*/  @P0 VIADD R5, R5, 0x1 ;  /* 0x0000000105050836 */ /* 0x000fc60000000000 */
[----:B------:R-:W-:-:S13]  /*1990*/  ISETP.GE.U32.AND P1, PT, R7, UR15, PT ;  /* 0x0000000f07007c0c */ /* 0x000fda000bf26070 */
[----:B------:R-:W-:Y:S01]  /*19a0*/  @P1 VIADD R5, R5, 0x1 ;  /* 0x0000000105051836 */ /* 0x000fe20000000000 */
[----:B------:R-:W-:-:S05]  /*19b0*/  @!P3 LOP3.LUT R5, RZ, UR15, RZ, 0x33, !PT ;  /* 0x0000000fff05bc12 */ /* 0x000fca000f8e33ff */
[--C-:B------:R-:W-:Y:S02]  /*19c0*/  IMAD.MOV R7, RZ, RZ, -R5.reuse ;  /* 0x000000ffff077224 */ /* 0x100fe400078e0a05 */
[----:B------:R-:W-:Y:S02]  /*19d0*/  IMAD.MOV.U32 R6, RZ, RZ, R5 ;  /* 0x000000ffff067224 */ /* 0x000fe400078e0005 */
[----:B------:R-:W-:Y:S02]  /*19e0*/  IMAD R10, R7, UR15, R2 ;  /* 0x0000000f070a7c24 */ /* 0x000fe4000f8e0202 */
[----:B------:R-:W-:Y:S01]  /*19f0*/  HFMA2 R7, -RZ, RZ, 0, 0 ;  /* 0x00000000ff077431 */ /* 0x000fe200000001ff */
[----:B------:R-:W-:Y:S06]  /*1a00*/  BRA `(.L_x_22) ;  /* 0x00000000001c7947 */ /* 0x000fec0003800000 */
.L_x_21:
[----:B------:R-:W-:Y:S01]  /*1a10*/  IMAD.U32 R7, RZ, RZ, UR15 ;  /* 0x0000000fff077e24 */ /* 0x000fe2000f8e00ff */
[----:B------:R-:W-:-:S07]  /*1a20*/  MOV R6, 0x1a40 ;  /* 0x00001a4000067802 */ /* 0x000fce0000000f00 */
[----:B-----5:R-:W-:Y:S05]  /*1a30*/  CALL.REL.NOINC `($__internal_0_$__cuda_sm20_div_u64) ;  /* 0x0000000800b87944 */ /* 0x020fea0003c00000 */
[--C-:B------:R-:W-:Y:S02]  /*1a40*/  IMAD.MOV R7, RZ, RZ, -R4.reuse ;  /* 0x000000ffff077224 */ /* 0x100fe400078e0a04 */
[----:B------:R-:W-:Y:S02]  /*1a50*/  IMAD.MOV.U32 R6, RZ, RZ, R4 ;  /* 0x000000ffff067224 */ /* 0x000fe400078e0004 */
[----:B------:R-:W-:Y:S02]  /*1a60*/  IMAD R10, R7, UR15, R2 ;  /* 0x0000000f070a7c24 */ /* 0x000fe4000f8e0202 */
[----:B------:R-:W-:-:S07]  /*1a70*/  IMAD.MOV.U32 R7, RZ, RZ, R5 ;  /* 0x000000ffff077224 */ /* 0x000fce00078e0005 */
.L_x_22:
[----:B------:R-:W-:Y:S05]  /*1a80*/  BSYNC.RECONVERGENT B0 ;  /* 0x0000000000007941 */ /* 0x000fea0003800200 */
.L_x_20:
[----:B------:R-:W0:Y:S01]  /*1a90*/  LDCU UR7, c[0x0][0x39c] ;  /* 0x00007380ff0777ac */ /* 0x000e220008000800 */
[----:B------:R-:W-:Y:S01]  /*1aa0*/  BSSY.RECONVERGENT B0, `(.L_x_23) ;  /* 0x0000023000007945 */ /* 0x000fe20003800200 */
[----:B0-----:R-:W0:Y:S08]  /*1ab0*/  I2F.U32.RP R8, UR7 ;  /* 0x0000000700087d06 */ /* 0x001e300008209000 */
[----:B0-----:R-:W0:Y:S02]  /*1ac0*/  MUFU.RCP R8, R8 ;  /* 0x0000000800087308 */ /* 0x001e240000001000 */
[----:B0-----:R-:W-:-:S06]  /*1ad0*/  VIADD R4, R8, 0xffffffe ;  /* 0x0ffffffe08047836 */ /* 0x001fcc0000000000 */
[----:B------:R0:W1:Y:S02]  /*1ae0*/  F2I.FTZ.U32.TRUNC.NTZ R5, R4 ;  /* 0x0000000400057305 */ /* 0x000064000021f000 */
[----:B0-----:R-:W-:Y:S01]  /*1af0*/  IMAD.MOV.U32 R4, RZ, RZ, RZ ;  /* 0x000000ffff047224 */ /* 0x001fe200078e00ff */
[----:B-1----:R-:W-:-:S05]  /*1b00*/  IADD3 R9, PT, PT, RZ, -R5, RZ ;  /* 0x80000005ff097210 */ /* 0x002fca0007ffe0ff */
[----:B------:R-:W-:-:S04]  /*1b10*/  IMAD R9, R9, UR7, RZ ;  /* 0x0000000709097c24 */ /* 0x000fc8000f8e02ff */
[----:B------:R-:W-:-:S06]  /*1b20*/  IMAD.HI.U32 R5, R5, R9, R4 ;  /* 0x0000000905057227 */ /* 0x000fcc00078e0004 */
[----:B------:R-:W-:-:S04]  /*1b30*/  IMAD.HI.U32 R12, R5, R10, RZ ;  /* 0x0000000a050c7227 */ /* 0x000fc800078e00ff */
[----:B------:R-:W-:-:S04]  /*1b40*/  IMAD.MOV R9, RZ, RZ, -R12 ;  /* 0x000000ffff097224 */ /* 0x000fc800078e0a0c */
[----:B------:R-:W-:-:S05]  /*1b50*/  IMAD R9, R9, UR7, R10 ;  /* 0x0000000709097c24 */ /* 0x000fca000f8e020a */
[----:B------:R-:W-:-:S13]  /*1b60*/  ISETP.GE.U32.AND P0, PT, R9, UR7, PT ;  /* 0x0000000709007c0c */ /* 0x000fda000bf06070 */
[----:B------:R-:W-:Y:S02]  /*1b70*/  @P0 VIADD R9, R9, -UR7 ;  /* 0x8000000709090c36 */ /* 0x000fe40008000000 */
[----:B------:R-:W-:Y:S01]  /*1b80*/  @P0 VIADD R12, R12, 0x1 ;  /* 0x000000010c0c0836 */ /* 0x000fe20000000000 */
[----:B------:R-:W-:Y:S02]  /*1b90*/  ISETP.NE.U32.AND P0, PT, RZ, UR7, PT ;  /* 0x00000007ff007c0c */ /* 0x000fe4000bf05070 */
[----:B------:R-:W-:Y:S02]  /*1ba0*/  ISETP.GE.U32.AND P1, PT, R9, UR7, PT ;  /* 0x0000000709007c0c */ /* 0x000fe4000bf26070 */
[----:B------:R-:W-:-:S11]  /*1bb0*/  LOP3.LUT R9, RZ, UR7, RZ, 0x33, !PT ;  /* 0x00000007ff097c12 */ /* 0x000fd6000f8e33ff */
[----:B------:R-:W-:-:S05]  /*1bc0*/  @P1 VIADD R12, R12, 0x1 ;  /* 0x000000010c0c1836 */ /* 0x000fca0000000000 */
[----:B------:R-:W-:Y:S01]  /*1bd0*/  SEL R12, R9, R12, !P0 ;  /* 0x0000000c090c7207 */ /* 0x000fe20004000000 */
[----:B------:R-:W-:Y:S06]  /*1be0*/  @P2 BRA `(.L_x_24) ;  /* 0x0000000000282947 */ /* 0x000fec0003800000 */
[----:B------:R-:W-:-:S05]  /*1bf0*/  IMAD.HI.U32 R5, R5, R2, RZ ;  /* 0x0000000205057227 */ /* 0x000fca00078e00ff */
[----:B------:R-:W-:-:S05]  /*1c00*/  IADD3 R5, PT, PT, -R5, RZ, RZ ;  /* 0x000000ff05057210 */ /* 0x000fca0007ffe1ff */
[----:B------:R-:W-:Y:S02]  /*1c10*/  IMAD R4, R5, UR7, R2 ;  /* 0x0000000705047c24 */ /* 0x000fe4000f8e0202 */
[----:B------:R-:W-:-:S03]  /*1c20*/  IMAD.MOV.U32 R5, RZ, RZ, RZ ;  /* 0x000000ffff057224 */ /* 0x000fc600078e00ff */
[----:B------:R-:W-:-:S13]  /*1c30*/  ISETP.GE.U32.AND P1, PT, R4, UR7, PT ;  /* 0x0000000704007c0c */ /* 0x000fda000bf26070 */
[----:B------:R-:W-:-:S05]  /*1c40*/  @P1 VIADD R4, R4, -UR7 ;  /* 0x8000000704041c36 */ /* 0x000fca0008000000 */
[----:B------:R-:W-:-:S13]  /*1c50*/  ISETP.GE.U32.AND P1, PT, R4, UR7, PT ;  /* 0x0000000704007c0c */ /* 0x000fda000bf26070 */
[----:B------:R-:W-:-:S05]  /*1c60*/  @P1 VIADD R4, R4, -UR7 ;  /* 0x8000000704041c36 */ /* 0x000fca0008000000 */
[----:B------:R-:W-:Y:S01]  /*1c70*/  SEL R4, R9, R4, !P0 ;  /* 0x0000000409047207 */ /* 0x000fe20004000000 */
[----:B------:R-:W-:Y:S06]  /*1c80*/  BRA `(.L_x_25) ;  /* 0x0000000000107947 */ /* 0x000fec0003800000 */
.L_x_24:
[----:B------:R-:W0:Y:S01]  /*1c90*/  LDCU UR6, c[0x0][0x39c] ;  /* 0x00007380ff0677ac */ /* 0x000e220008000800 */
[----:B------:R-:W-:Y:S01]  /*1ca0*/  MOV R10, 0x1cd0 ;  /* 0x00001cd0000a7802 */ /* 0x000fe20000000f00 */
[----:B0-----:R-:W-:-:S07]  /*1cb0*/  IMAD.U32 R11, RZ, RZ, UR6 ;  /* 0x00000006ff0b7e24 */ /* 0x001fce000f8e00ff */
[----:B-----5:R-:W-:Y:S05]  /*1cc0*/  CALL.REL.NOINC `($__internal_1_$__cuda_sm20_rem_u64) ;  /* 0x0000000c00287944 */ /* 0x020fea0003c00000 */
.L_x_25:
[----:B------:R-:W-:Y:S05]  /*1cd0*/  BSYNC.RECONVERGENT B0 ;  /* 0x0000000000007941 */ /* 0x000fea0003800200 */
.L_x_23:
[----:B------:R-:W0:Y:S01]  /*1ce0*/  LDCU UR6, c[0x0][0x394] ;  /* 0x00007280ff0677ac */ /* 0x000e220008000800 */
[----:B------:R-:W-:Y:S01]  /*1cf0*/  HFMA2 R13, -RZ, RZ, 0, 0 ;  /* 0x00000000ff0d7431 */ /* 0x000fe200000001ff */
[----:B------:R-:W1:Y:S01]  /*1d00*/  LDCU UR12, c[0x0][0x3a8] ;  /* 0x00007500ff0c77ac */ /* 0x000e620008000800 */
[----:B------:R-:W-:Y:S01]  /*1d10*/  UMOV UR7, URZ ;  /* 0x000000ff00077c82 */ /* 0x000fe20008000000 */
[----:B0-----:R-:W-:-:S04]  /*1d20*/  IMAD.WIDE.U32 R8, R6, UR6, R12 ;  /* 0x0000000606087c25 */ /* 0x001fc8000f8e000c */
[----:B------:R-:W-:Y:S01]  /*1d30*/  IMAD R7, R7, UR6, RZ ;  /* 0x0000000607077c24 */ /* 0x000fe2000f8e02ff */
[----:B-1----:R-:W-:Y:S02]  /*1d40*/  UISETP.GE.U32.AND UP0, UPT, UR12, 0x8, UPT ;  /* 0x000000080c00788c */ /* 0x002fe4000bf06070 */
[----:B------:R-:W-:Y:S01]  /*1d50*/  USHF.R.S32.HI UR13, URZ, 0x1f, UR12 ;  /* 0x0000001fff0d7899 */ /* 0x000fe2000801140c */
[----:B------:R-:W-:Y:S01]  /*1d60*/  IMAD.IADD R6, R9, 0x1, R7 ;  /* 0x0000000109067824 */ /* 0x000fe200078e0207 */
[----:B------:R-:W-:-:S03]  /*1d70*/  UMOV UR6, URZ ;  /* 0x000000ff00067c82 */ /* 0x000fc60008000000 */
[----:B------:R-:W-:Y:S02]  /*1d80*/  IMAD R9, R6, UR12, RZ ;  /* 0x0000000c06097c24 */ /* 0x000fe4000f8e02ff */
[----:B------:R-:W-:-:S04]  /*1d90*/  IMAD.WIDE.U32 R6, R8, UR12, RZ ;  /* 0x0000000c08067c25 */ /* 0x000fc8000f8e00ff */
[----:B------:R-:W-:-:S04]  /*1da0*/  IMAD R9, R8, UR13, R9 ;  /* 0x0000000d08097c24 */ /* 0x000fc8000f8e0209 */
[----:B------:R-:W-:Y:S01]  /*1db0*/  IMAD.IADD R8, R7, 0x1, R9 ;  /* 0x0000000107087824 */ /* 0x000fe200078e0209 */
[----:B------:R-:W-:Y:S06]  /*1dc0*/  BRA.U !UP0, `(.L_x_26) ;  /* 0x0000000108b47547 */ /* 0x000fec000b800000 */
[----:B------:R-:W0:Y:S01]  /*1dd0*/  LDCU UR21, c[0x0][0x39c] ;  /* 0x00007380ff1577ac */ /* 0x000e220008000800 */
[----:B------:R-:W1:Y:S01]  /*1de0*/  LDCU.64 UR22, c[0x0][0x388] ;  /* 0x00007100ff1677ac */ /* 0x000e620008000a00 */
[----:B------:R-:W-:Y:S01]  /*1df0*/  ULOP3.LUT UR14, UR12, 0xfffffff8, URZ, 0xc0, !UPT ;  /* 0xfffffff80c0e7892 */ /* 0x000fe2000f8ec0ff */
[----:B------:R-:W-:Y:S01]  /*1e00*/  UMOV UR6, URZ ;  /* 0x000000ff00067c82 */ /* 0x000fe20008000000 */
[----:B------:R-:W-:Y:S01]  /*1e10*/  UMOV UR7, URZ ;  /* 0x000000ff00077c82 */ /* 0x000fe20008000000 */
[----:B0-----:R-:W-:Y:S02]  /*1e20*/  USHF.L.U32 UR18, UR21, 0x2, URZ ;  /* 0x0000000215127899 */ /* 0x001fe400080006ff */
[----:B-1----:R-:W-:-:S12]  /*1e30*/  USHF.R.U32.HI UR19, URZ, 0x1e, UR21 ;  /* 0x0000001eff137899 */ /* 0x002fd80008011615 */
.L_x_27:
[----:B------:R-:W-:Y:S01]  /*1e40*/  IADD3 R9, P0, PT, R6, UR6, RZ ;  /* 0x0000000606097c10 */ /* 0x000fe2000ff1e0ff */
[----:B0-----:R-:W-:Y:S01]  /*1e50*/  IMAD.MOV.U32 R10, RZ, RZ, R4 ;  /* 0x000000ffff0a7224 */ /* 0x001fe200078e0004 */
[----:B------:R-:W-:Y:S01]  /*1e60*/  UIADD3 UR6, UP0, UPT, UR6, 0x8, URZ ;  /* 0x0000000806067890 */ /* 0x000fe2000ff1e0ff */
[----:B------:R-:W-:Y:S01]  /*1e70*/  IMAD.MOV.U32 R11, RZ, RZ, R5 ;  /* 0x000000ffff0b7224 */ /* 0x000fe200078e0005 */
[----:B------:R-:W-:Y:S02]  /*1e80*/  IADD3.X R12, PT, PT, R8, UR7, RZ, P0, !PT ;  /* 0x00000007080c7c10 */ /* 0x000fe400087fe4ff */
[----:B------:R-:W-:Y:S01]  /*1e90*/  UIADD3.X UR7, UPT, UPT, URZ, UR7, URZ, UP0, !UPT ;  /* 0x00000007ff077290 */ /* 0x000fe200087fe4ff */
[----:B------:R-:W-:Y:S01]  /*1ea0*/  IMAD.WIDE.U32 R10, R9, UR21, R10 ;  /* 0x00000015090a7c25 */ /* 0x000fe2000f8e000a */
[----:B------:R-:W-:-:S03]  /*1eb0*/  UISETP.NE.U32.AND UP0, UPT, UR6, UR14, UPT ;  /* 0x0000000e0600728c */ /* 0x000fc6000bf05070 */
[----:B------:R-:W-:Y:S01]  /*1ec0*/  IMAD R9, R12, UR21, RZ ;  /* 0x000000150c097c24 */ /* 0x000fe2000f8e02ff */
[----:B------:R-:W-:Y:S01]  /*1ed0*/  LEA R12, P0, R10, UR22, 0x2 ;  /* 0x000000160a0c7c11 */ /* 0x000fe2000f8010ff */
[----:B------:R-:W-:-:S03]  /*1ee0*/  UISETP.NE.AND.EX UP0, UPT, UR7, UR13, UPT, UP0 ;  /* 0x0000000d0700728c */ /* 0x000fc6000bf05300 */
[----:B------:R-:W-:Y:S02]  /*1ef0*/  IADD3 R9, PT, PT, R11, R9, RZ ;  /* 0x000000090b097210 */ /* 0x000fe40007ffe0ff */
[----:B------:R-:W-:Y:S02]  /*1f00*/  IADD3 R14, P1, PT, R12, UR18, RZ ;  /* 0x000000120c0e7c10 */ /* 0x000fe4000ff3e0ff */
[----:B------:R-:W-:Y:S02]  /*1f10*/  LEA.HI.X R13, R10, UR23, R9, 0x2, P0 ;  /* 0x000000170a0d7c11 */ /* 0x000fe400080f1409 */
[----:B------:R-:W-:Y:S02]  /*1f20*/  IADD3 R10, P0, PT, R14, UR18, RZ ;  /* 0x000000120e0a7c10 */ /* 0x000fe4000ff1e0ff */
[----:B------:R-:W-:Y:S01]  /*1f30*/  IADD3.X R15, PT, PT, R13, UR19, RZ, P1, !PT ;  /* 0x000000130d0f7c10 */ /* 0x000fe20008ffe4ff */
[----:B-----5:R0:W-:Y:S01]  /*1f40*/  STG.E desc[UR16][R12.64], R0 ;  /* 0x000000000c007986 */ /* 0x0201e2000c101910 */
[----:B------:R-:W-:-:S02]  /*1f50*/  IADD3 R16, P1, PT, R10, UR18, RZ ;  /* 0x000000120a107c10 */ /* 0x000fc4000ff3e0ff */
[----:B------:R-:W-:Y:S01]  /*1f60*/  IADD3.X R11, PT, PT, R15, UR19, RZ, P0, !PT ;  /* 0x000000130f0b7c10 */ /* 0x000fe200087fe4ff */
[----:B------:R0:W-:Y:S01]  /*1f70*/  STG.E desc[UR16][R14.64], R0 ;  /* 0x000000000e007986 */ /* 0x0001e2000c101910 */
[----:B------:R-:W-:Y:S02]  /*1f80*/  IADD3 R18, P0, PT, R16, UR18, RZ ;  /* 0x0000001210127c10 */ /* 0x000fe4000ff1e0ff */
[----:B------:R-:W-:Y:S01]  /*1f90*/  IADD3.X R17, PT, PT, R11, UR19, RZ, P1, !PT ;  /* 0x000000130b117c10 */ /* 0x000fe20008ffe4ff */
[----:B------:R0:W-:Y:S01]  /*1fa0*/  STG.E desc[UR16][R10.64], R0 ;  /* 0x000000000a007986 */ /* 0x0001e2000c101910 */
[----:B------:R-:W-:Y:S02]  /*1fb0*/  IADD3 R20, P1, PT, R18, UR18, RZ ;  /* 0x0000001212147c10 */ /* 0x000fe4000ff3e0ff */
[----:B------:R-:W-:Y:S01]  /*1fc0*/  IADD3.X R19, PT, PT, R17, UR19, RZ, P0, !PT ;  /* 0x0000001311137c10 */ /* 0x000fe200087fe4ff */
[----:B------:R0:W-:Y:S01]  /*1fd0*/  STG.E desc[UR16][R16.64], R0 ;  /* 0x0000000010007986 */ /* 0x0001e2000c101910 */
[----:B------:R-:W-:-:S02]  /*1fe0*/  IADD3 R22, P0, PT, R20, UR18, RZ ;  /* 0x0000001214167c10 */ /* 0x000fc4000ff1e0ff */
[----:B------:R-:W-:Y:S01]  /*1ff0*/  IADD3.X R21, PT, PT, R19, UR19, RZ, P1, !PT ;  /* 0x0000001313157c10 */ /* 0x000fe20008ffe4ff */
[----:B------:R0:W-:Y:S01]  /*2000*/  STG.E desc[UR16][R18.64], R0 ;  /* 0x0000000012007986 */ /* 0x0001e2000c101910 */
[----:B------:R-:W-:Y:S02]  /*2010*/  IADD3 R24, P1, PT, R22, UR18, RZ ;  /* 0x0000001216187c10 */ /* 0x000fe4000ff3e0ff */
[----:B------:R-:W-:Y:S01]  /*2020*/  IADD3.X R23, PT, PT, R21, UR19, RZ, P0, !PT ;  /* 0x0000001315177c10 */ /* 0x000fe200087fe4ff */
[----:B------:R0:W-:Y:S03]  /*2030*/  STG.E desc[UR16][R20.64], R0 ;  /* 0x0000000014007986 */ /* 0x0001e6000c101910 */
[----:B------:R-:W-:Y:S01]  /*2040*/  IADD3.X R25, PT, PT, R23, UR19, RZ, P1, !PT ;  /* 0x0000001317197c10 */ /* 0x000fe20008ffe4ff */
[----:B------:R0:W-:Y:S04]  /*2050*/  STG.E desc[UR16][R22.64], R0 ;  /* 0x0000000016007986 */ /* 0x0001e8000c101910 */
[----:B------:R0:W-:Y:S01]  /*2060*/  STG.E desc[UR16][R24.64], R0 ;  /* 0x0000000018007986 */ /* 0x0001e2000c101910 */
[----:B------:R-:W-:Y:S05]  /*2070*/  BRA.U UP0, `(.L_x_27) ;  /* 0xfffffffd00707547 */ /* 0x000fea000b83ffff */
[----:B------:R-:W-:Y:S01]  /*2080*/  UMOV UR6, UR14 ;  /* 0x0000000e00067c82 */ /* 0x000fe20008000000 */
[----:B------:R-:W-:-:S05]  /*2090*/  UMOV UR7, UR13 ;  /* 0x0000000d00077c82 */ /* 0x000fca0008000000 */
.L_x_26:
[----:B------:R-:W-:-:S09]  /*20a0*/  UISETP.NE.AND UP0, UPT, UR11, URZ, UPT ;  /* 0x000000ff0b00728c */ /* 0x000fd2000bf05270 */
[----:B------:R-:W-:Y:S05]  /*20b0*/  BRA.U !UP0, `(.L_x_28) ;  /* 0x0000000108e87547 */ /* 0x000fea000b800000 */
[----:B------:R-:W1:Y:S01]  /*20c0*/  LDC R9, c[0x0][0x39c] ;  /* 0x0000e700ff097b82 */ /* 0x000e620000000800 */
[----:B------:R-:W-:Y:S02]  /*20d0*/  UIADD3 UR13, UPT, UPT, UR11, -0x1, URZ ;  /* 0xffffffff0b0d7890 */ /* 0x000fe4000fffe0ff */
[----:B------:R-:W-:Y:S02]  /*20e0*/  ULOP3.LUT UP0, UR14, UR12, 0x3, URZ, 0xc0, !UPT ;  /* 0x000000030c0e7892 */ /* 0x000fe4000f80c0ff */
[----:B------:R-:W-:-:S09]  /*20f0*/  UISETP.GE.U32.AND UP1, UPT, UR13, 0x3, UPT ;  /* 0x000000030d00788c */ /* 0x000fd2000bf26070 */
[----:B------:R-:W-:Y:S05]  /*2100*/  BRA.U !UP1, `(.L_x_29) ;  /* 0x0000000109607547 */ /* 0x000fea000b800000 */
[----:B------:R-:W2:Y:S01]  /*2110*/  LDCU.64 UR18, c[0x0][0x388] ;  /* 0x00007100ff1277ac */ /* 0x000ea20008000a00 */
[----:B0-----:R-:W-:Y:S01]  /*2120*/  IADD3 R10, P0, PT, R6, UR6, RZ ;  /* 0x00000006060a7c10 */ /* 0x001fe2000ff1e0ff */
[----:B------:R-:W-:Y:S01]  /*2130*/  IMAD.MOV.U32 R12, RZ, RZ, R4 ;  /* 0x000000ffff0c7224 */ /* 0x000fe200078e0004 */
[----:B-1----:R-:W-:Y:S01]  /*2140*/  SHF.R.U32.HI R19, RZ, 0x1e, R9 ;  /* 0x0000001eff137819 */ /* 0x002fe20000011609 */
[----:B------:R-:W-:Y:S01]  /*2150*/  IMAD.MOV.U32 R13, RZ, RZ, R5 ;  /* 0x000000ffff0d7224 */ /* 0x000fe200078e0005 */
[----:B------:R-:W-:Y:S01]  /*2160*/  IADD3.X R14, PT, PT, R8, UR7, RZ, P0, !PT ;  /* 0x00000007080e7c10 */ /* 0x000fe200087fe4ff */
[----:B------:R-:W-:Y:S01]  /*2170*/  IMAD.SHL.U32 R17, R9, 0x4, RZ ;  /* 0x0000000409117824 */ /* 0x000fe200078e00ff */
[----:B------:R-:W-:Y:S01]  /*2180*/  UIADD3 UR6, UP1, UPT, UR6, 0x4, URZ ;  /* 0x0000000406067890 */ /* 0x000fe2000ff3e0ff */
[----:B------:R-:W-:-:S03]  /*2190*/  IMAD.WIDE.U32 R12, R10, R9, R12 ;  /* 0x000000090a0c7225 */ /* 0x000fc600078e000c */
[----:B------:R-:W-:Y:S01]  /*21a0*/  UIADD3.X UR7, UPT, UPT, URZ, UR7, URZ, UP1, !UPT ;  /* 0x00000007ff077290 */ /* 0x000fe20008ffe4ff */
[----:B------:R-:W-:-:S04]  /*21b0*/  IMAD R11, R14, R9, RZ ;  /* 0x000000090e0b7224 */ /* 0x000fc800078e02ff */
[----:B------:R-:W-:Y:S01]  /*21c0*/  IMAD.IADD R11, R13, 0x1, R11 ;  /* 0x000000010d0b7824 */ /* 0x000fe200078e020b */
[----:B--2---:R-:W-:-:S04]  /*21d0*/  LEA R10, P0, R12, UR18, 0x2 ;  /* 0x000000120c0a7c11 */ /* 0x004fc8000f8010ff */
[C---:B------:R-:W-:Y:S02]  /*21e0*/  IADD3 R14, P1, PT, R17.reuse, R10, RZ ;  /* 0x0000000a110e7210 */ /* 0x040fe40007f3e0ff */
[----:B------:R-:W-:Y:S02]  /*21f0*/  LEA.HI.X R11, R12, UR19, R11, 0x2, P0 ;  /* 0x000000130c0b7c11 */ /* 0x000fe400080f140b */
[----:B------:R-:W-:Y:S02]  /*2200*/  IADD3 R12, P0, PT, R17, R14, RZ ;  /* 0x0000000e110c7210 */ /* 0x000fe40007f1e0ff */
[----:B------:R-:W-:Y:S01]  /*2210*/  IADD3.X R15, PT, PT, R19, R11, RZ, P1, !PT ;  /* 0x0000000b130f7210 */ /* 0x000fe20000ffe4ff */
[----:B-----5:R2:W-:Y:S01]  /*2220*/  STG.E desc[UR16][R10.64], R0 ;  /* 0x000000000a007986 */ /* 0x0205e2000c101910 */
[----:B------:R-:W-:-:S03]  /*2230*/  IADD3 R16, P1, PT, R17, R12, RZ ;  /* 0x0000000c11107210 */ /* 0x000fc60007f3e0ff */
[C---:B------:R-:W-:Y:S01]  /*2240*/  IMAD.X R13, R19.reuse, 0x1, R15, P0 ;  /* 0x00000001130d7824 */ /* 0x040fe200000e060f */
[----:B------:R2:W-:Y:S03]  /*2250*/  STG.E desc[UR16][R14.64], R0 ;  /* 0x000000000e007986 */ /* 0x0005e6000c101910 */
[----:B------:R-:W-:Y:S01]  /*2260*/  IMAD.X R17, R19, 0x1, R13, P1 ;  /* 0x0000000113117824 */ /* 0x000fe200008e060d */
[----:B------:R2:W-:Y:S04]  /*2270*/  STG.E desc[UR16][R12.64], R0 ;  /* 0x000000000c007986 */ /* 0x0005e8000c101910 */
[----:B------:R2:W-:Y:S02]  /*2280*/  STG.E desc[UR16][R16.64], R0 ;  /* 0x0000000010007986 */ /* 0x0005e4000c101910 */
.L_x_29:
[----:B------:R-:W-:Y:S05]  /*2290*/  BRA.U !UP0, `(.L_x_28) ;  /* 0x0000000108707547 */ /* 0x000fea000b800000 */
[----:B------:R-:W-:Y:S02]  /*22a0*/  UISETP.NE.AND UP1, UPT, UR14, 0x1, UPT ;  /* 0x000000010e00788c */ /* 0x000fe4000bf25270 */
[----:B------:R-:W-:-:S04]  /*22b0*/  ULOP3.LUT UR12, UR12, 0x1, URZ, 0xc0, !UPT ;  /* 0x000000010c0c7892 */ /* 0x000fc8000f8ec0ff */
[----:B------:R-:W-:-:S03]  /*22c0*/  UISETP.NE.U32.AND UP0, UPT, UR12, 0x1, UPT ;  /* 0x000000010c00788c */ /* 0x000fc6000bf05070 */
[----:B------:R-:W-:Y:S08]  /*22d0*/  BRA.U !UP1, `(.L_x_30) ;  /* 0x0000000109387547 */ /* 0x000ff0000b800000 */
[----:B------:R-:W3:Y:S01]  /*22e0*/  LDCU.64 UR12, c[0x0][0x388] ;  /* 0x00007100ff0c77ac */ /* 0x000ee20008000a00 */
[----:B0-2---:R-:W-:Y:S01]  /*22f0*/  IADD3 R12, P0, PT, R6, UR6, RZ ;  /* 0x00000006060c7c10 */ /* 0x005fe2000ff1e0ff */
[----:B------:R-:W-:-:S03]  /*2300*/  UIADD3 UR6, UP1, UPT, UR6, 0x2, URZ ;  /* 0x0000000206067890 */ /* 0x000fc6000ff3e0ff */
[----:B------:R-:W-:Y:S01]  /*2310*/  IADD3.X R10, PT, PT, R8, UR7, RZ, P0, !PT ;  /* 0x00000007080a7c10 */ /* 0x000fe200087fe4ff */
[----:B-1----:R-:W-:Y:S01]  /*2320*/  IMAD.WIDE.U32 R12, R12, R9, R4 ;  /* 0x000000090c0c7225 */ /* 0x002fe200078e0004 */
[----:B------:R-:W-:-:S03]  /*2330*/  UIADD3.X UR7, UPT, UPT, URZ, UR7, URZ, UP1, !UPT ;  /* 0x00000007ff077290 */ /* 0x000fc60008ffe4ff */
[----:B------:R-:W-:-:S04]  /*2340*/  IMAD R11, R10, R9, RZ ;  /* 0x000000090a0b7224 */ /* 0x000fc800078e02ff */
[----:B------:R-:W-:Y:S01]  /*2350*/  IMAD.IADD R11, R13, 0x1, R11 ;  /* 0x000000010d0b7824 */ /* 0x000fe200078e020b */
[----:B---3--:R-:W-:-:S04]  /*2360*/  LEA R14, P1, R12, UR12, 0x2 ;  /* 0x0000000c0c0e7c11 */ /* 0x008fc8000f8210ff */
[----:B------:R-:W-:Y:S02]  /*2370*/  LEA R10, P0, R9, R14, 0x2 ;  /* 0x0000000e090a7211 */ /* 0x000fe400078010ff */
[----:B------:R-:W-:-:S04]  /*2380*/  LEA.HI.X R15, R12, UR13, R11, 0x2, P1 ;  /* 0x0000000d0c0f7c11 */ /* 0x000fc800088f140b */
[----:B------:R-:W-:Y:S01]  /*2390*/  LEA.HI.X R11, R9, R15, RZ, 0x2, P0 ;  /* 0x0000000f090b7211 */ /* 0x000fe200000f14ff */
[----:B-----5:R3:W-:Y:S04]  /*23a0*/  STG.E desc[UR16][R14.64], R0 ;  /* 0x000000000e007986 */ /* 0x0207e8000c101910 */
[----:B------:R3:W-:Y:S02]  /*23b0*/  STG.E desc[UR16][R10.64], R0 ;  /* 0x000000000a007986 */ /* 0x0007e4000c101910 */
.L_x_30:
[----:B------:R-:W-:Y:S05]  /*23c0*/  BRA.U UP0, `(.L_x_28) ;  /* 0x0000000100247547 */ /* 0x000fea000b800000 */
[----:B------:R-:W4:Y:S01]  /*23d0*/  LDCU.64 UR12, c[0x0][0x388] ;  /* 0x00007100ff0c77ac */ /* 0x000f220008000a00 */
[----:B------:R-:W-:-:S04]  /*23e0*/  IADD3 R6, P0, PT, R6, UR6, RZ ;  /* 0x0000000606067c10 */ /* 0x000fc8000ff1e0ff */
[----:B------:R-:W-:Y:S01]  /*23f0*/  IADD3.X R8, PT, PT, R8, UR7, RZ, P0, !PT ;  /* 0x0000000708087c10 */ /* 0x000fe200087fe4ff */
[----:B-1----:R-:W-:-:S04]  /*2400*/  IMAD.WIDE.U32 R4, R6, R9, R4 ;  /* 0x0000000906047225 */ /* 0x002fc800078e0004 */
[----:B------:R-:W-:-:S04]  /*2410*/  IMAD R9, R8, R9, RZ ;  /* 0x0000000908097224 */ /* 0x000fc800078e02ff */
[----:B------:R-:W-:Y:S01]  /*2420*/  IMAD.IADD R5, R5, 0x1, R9 ;  /* 0x0000000105057824 */ /* 0x000fe200078e0209 */
[----:B----4-:R-:W-:-:S04]  /*2430*/  LEA R6, P0, R4, UR12, 0x2 ;  /* 0x0000000c04067c11 */ /* 0x010fc8000f8010ff */
[----:B------:R-:W-:-:S05]  /*2440*/  LEA.HI.X R7, R4, UR13, R5, 0x2, P0 ;  /* 0x0000000d04077c11 */ /* 0x000fca00080f1405 */
[----:B-----5:R4:W-:Y:S04]  /*2450*/  STG.E desc[UR16][R6.64], R0 ;  /* 0x0000000006007986 */ /* 0x0209e8000c101910 */
.L_x_28:
[----:B------:R-:W0:Y:S01]  /*2460*/  LDCU UR6, c[0x0][0x3ac] ;  /* 0x00007580ff0677ac */ /* 0x000e220008000800 */
[----:B------:R-:W-:Y:S01]  /*2470*/  IADD3 R2, P0, PT, R2, 0x1, RZ ;  /* 0x0000000102027810 */ /* 0x000fe20007f1e0ff */
[----:B------:R-:W-:-:S03]  /*2480*/  UIADD3 UR8, UP0, UPT, UR8, 0x1, URZ ;  /* 0x0000000108087890 */ /* 0x000fc6000ff1e0ff */
[----:B------:R-:W-:Y:S02]  /*2490*/  IADD3.X R3, PT, PT, RZ, R3, RZ, P0, !PT ;  /* 0x00000003ff037210 */ /* 0x000fe400007fe4ff */
[----:B------:R-:W-:Y:S01]  /*24a0*/  ISETP.GE.U32.AND P0, PT, R2, UR10, PT ;  /* 0x0000000a02007c0c */ /* 0x000fe2000bf06070 */
[----:B------:R-:W-:-:S03]  /*24b0*/  UIADD3.X UR9, UPT, UPT, URZ, UR9, URZ, UP0, !UPT ;  /* 0x00000009ff097290 */ /* 0x000fc600087fe4ff */
[----:B------:R-:W-:Y:S01]  /*24c0*/  ISETP.GE.U32.AND.EX P0, PT, R3, RZ, PT, P0 ;  /* 0x000000ff0300720c */ /* 0x000fe20003f06100 */
[----:B0-----:R-:W-:-:S04]  /*24d0*/  UISETP.GE.U32.AND UP0, UPT, UR8, UR6, UPT ;  /* 0x000000060800728c */ /* 0x001fc8000bf06070 */
[----:B------:R-:W-:-:S08]  /*24e0*/  UISETP.GE.U32.AND.EX UP0, UPT, UR9, UR20, UPT, UP0 ;  /* 0x000000140900728c */ /* 0x000fd0000bf06100 */
[----:B------:R-:W-:Y:S05]  /*24f0*/  @P0 EXIT ;  /* 0x000000000000094d */ /* 0x000fea0003800000 */
[----:B------:R-:W-:Y:S05]  /*2500*/  BRA.U !UP0, `(.L_x_31) ;  /* 0xfffffff108c87547 */ /* 0x000fea000b83ffff */
[----:B------:R-:W-:Y:S05]  /*2510*/  EXIT ;  /* 0x000000000000794d */ /* 0x000fea0003800000 */
        .weak           $__internal_0_$__cuda_sm20_div_u64
        .type           $__internal_0_$__cuda_sm20_div_u64,@function
        .size           $__internal_0_$__cuda_sm20_div_u64,($__internal_1_$__cuda_sm20_rem_u64 - $__internal_0_$__cuda_sm20_div_u64)
$__internal_0_$__cuda_sm20_div_u64:
[----:B------:R-:W-:Y:S02]  /*2520*/  IMAD.MOV.U32 R10, RZ, RZ, R7 ;  /* 0x000000ffff0a7224 */ /* 0x000fe400078e0007 */
[----:B------:R-:W-:-:S04]  /*2530*/  IMAD.U32 R11, RZ, RZ, UR5 ;  /* 0x00000005ff0b7e24 */ /* 0x000fc8000f8e00ff */
[----:B------:R-:W0:Y:S08]  /*2540*/  I2F.U64.RP R10, R10 ;  /* 0x0000000a000a7312 */ /* 0x000e300000309000 */
[----:B0-----:R-:W0:Y:S02]  /*2550*/  MUFU.RCP R4, R10 ;  /* 0x0000000a00047308 */ /* 0x001e240000001000 */
[----:B0-----:R-:W-:-:S06]  /*2560*/  VIADD R4, R4, 0x1ffffffe ;  /* 0x1ffffffe04047836 */ /* 0x001fcc0000000000 */
[----:B------:R-:W0:Y:S02]  /*2570*/  F2I.U64.TRUNC R4, R4 ;  /* 0x0000000400047311 */ /* 0x000e24000020d800 */
[----:B0-----:R-:W-:-:S04]  /*2580*/  IMAD.WIDE.U32 R8, R4, R7, RZ ;  /* 0x0000000704087225 */ /* 0x001fc800078e00ff */
[----:B------:R-:W-:Y:S01]  /*2590*/  IMAD R9, R4, UR5, R9 ;  /* 0x0000000504097c24 */ /* 0x000fe2000f8e0209 */
[----:B------:R-:W-:-:S03]  /*25a0*/  IADD3 R17, P0, PT, RZ, -R8, RZ ;  /* 0x80000008ff117210 */ /* 0x000fc60007f1e0ff */
[----:B------:R-:W-:Y:S02]  /*25b0*/  IMAD R9, R5, R7, R9 ;  /* 0x0000000705097224 */ /* 0x000fe400078e0209 */
[----:B------:R-:W-:-:S04]  /*25c0*/  IMAD.HI.U32 R8, R4, R17, RZ ;  /* 0x0000001104087227 */ /* 0x000fc800078e00ff */
[----:B------:R-:W-:Y:S01]  /*25d0*/  IMAD.X R19, RZ, RZ, ~R9, P0 ;  /* 0x000000ffff137224 */ /* 0x000fe200000e0e09 */
[----:B------:R-:W-:-:S03]  /*25e0*/  MOV R9, R4 ;  /* 0x0000000400097202 */ /* 0x000fc60000000f00 */
[-C--:B------:R-:W-:Y:S02]  /*25f0*/  IMAD R11, R5, R19.reuse, RZ ;  /* 0x00000013050b7224 */ /* 0x080fe400078e02ff */
[----:B------:R-:W-:-:S04]  /*2600*/  IMAD.WIDE.U32 R8, P0, R4, R19, R8 ;  /* 0x0000001304087225 */ /* 0x000fc80007800008 */
[----:B------:R-:W-:-:S04]  /*2610*/  IMAD.HI.U32 R19, R5, R19, RZ ;  /* 0x0000001305137227 */ /* 0x000fc800078e00ff */
[----:B------:R-:W-:-:S05]  /*2620*/  IMAD.HI.U32 R8, P1, R5, R17, R8 ;  /* 0x0000001105087227 */ /* 0x000fca0007820008 */
[----:B------:R-:W-:Y:S01]  /*2630*/  IADD3 R9, P3, PT, R11, R8, RZ ;  /* 0x000000080b097210 */ /* 0x000fe20007f7e0ff */
[----:B------:R-:W-:-:S04]  /*2640*/  IMAD.X R8, R19, 0x1, R5, P0 ;  /* 0x0000000113087824 */ /* 0x000fc800000e0605 */
[----:B------:R-:W-:Y:S01]  /*2650*/  IMAD.WIDE.U32 R4, R9, R7, RZ ;  /* 0x0000000709047225 */ /* 0x000fe200078e00ff */
[----:B------:R-:W-:-:S03]  /*2660*/  IADD3.X R10, PT, PT, RZ, RZ, R8, P3, P1 ;  /* 0x000000ffff0a7210 */ /* 0x000fc60001fe2408 */
[----:B------:R-:W-:Y:S01]  /*2670*/  IMAD R5, R9, UR5, R5 ;  /* 0x0000000509057c24 */ /* 0x000fe2000f8e0205 */
[----:B------:R-:W-:-:S03]  /*2680*/  IADD3 R11, P0, PT, RZ, -R4, RZ ;  /* 0x80000004ff0b7210 */ /* 0x000fc60007f1e0ff */
[----:B------:R-:W-:Y:S02]  /*2690*/  IMAD R5, R10, R7, R5 ;  /* 0x000000070a057224 */ /* 0x000fe400078e0205 */
[----:B------:R-:W-:-:S04]  /*26a0*/  IMAD.HI.U32 R8, R9, R11, RZ ;  /* 0x0000000b09087227 */ /* 0x000fc800078e00ff */
[----:B------:R-:W-:-:S04]  /*26b0*/  IMAD.X R5, RZ, RZ, ~R5, P0 ;  /* 0x000000ffff057224 */ /* 0x000fc800000e0e05 */
[----:B------:R-:W-:-:S04]  /*26c0*/  IMAD.WIDE.U32 R8, P0, R9, R5, R8 ;  /* 0x0000000509087225 */ /* 0x000fc80007800008 */
[C---:B------:R-:W-:Y:S02]  /*26d0*/  IMAD R4, R10.reuse, R5, RZ ;  /* 0x000000050a047224 */ /* 0x040fe400078e02ff */
[----:B------:R-:W-:-:S04]  /*26e0*/  IMAD.HI.U32 R9, P1, R10, R11, R8 ;  /* 0x0000000b0a097227 */ /* 0x000fc80007820008 */
[----:B------:R-:W-:Y:S01]  /*26f0*/  IMAD.HI.U32 R5, R10, R5, RZ ;  /* 0x000000050a057227 */ /* 0x000fe200078e00ff */
[----:B------:R-:W-:-:S03]  /*2700*/  IADD3 R9, P3, PT, R4, R9, RZ ;  /* 0x0000000904097210 */ /* 0x000fc60007f7e0ff */
[----:B------:R-:W-:Y:S02]  /*2710*/  IMAD.X R10, R5, 0x1, R10, P0 ;  /* 0x00000001050a7824 */ /* 0x000fe400000e060a */
[----:B------:R-:W-:-:S03]  /*2720*/  IMAD.HI.U32 R4, R9, R2, RZ ;  /* 0x0000000209047227 */ /* 0x000fc600078e00ff */
[----:B------:R-:W-:Y:S01]  /*2730*/  IADD3.X R10, PT, PT, RZ, RZ, R10, P3, P1 ;  /* 0x000000ffff0a7210 */ /* 0x000fe20001fe240a */
[----:B------:R-:W-:Y:S02]  /*2740*/  IMAD.MOV.U32 R5, RZ, RZ, RZ ;  /* 0x000000ffff057224 */ /* 0x000fe400078e00ff */
[----:B------:R-:W-:-:S04]  /*2750*/  IMAD.WIDE.U32 R4, R9, R3, R4 ;  /* 0x0000000309047225 */ /* 0x000fc800078e0004 */
[C---:B------:R-:W-:Y:S02]  /*2760*/  IMAD R9, R10.reuse, R3, RZ ;  /* 0x000000030a097224 */ /* 0x040fe400078e02ff */
[----:B------:R-:W-:-:S04]  /*2770*/  IMAD.HI.U32 R4, P0, R10, R2, R4 ;  /* 0x000000020a047227 */ /* 0x000fc80007800004 */
[----:B------:R-:W-:Y:S01]  /*2780*/  IMAD.HI.U32 R8, R10, R3, RZ ;  /* 0x000000030a087227 */ /* 0x000fe200078e00ff */
[----:B------:R-:W-:-:S04]  /*2790*/  IADD3 R9, P1, PT, R9, R4, RZ ;  /* 0x0000000409097210 */ /* 0x000fc80007f3e0ff */
[----:B------:R-:W-:Y:S01]  /*27a0*/  IADD3.X R8, PT, PT, R8, RZ, RZ, P0, !PT ;  /* 0x000000ff08087210 */ /* 0x000fe200007fe4ff */
[----:B------:R-:W-:-:S04]  /*27b0*/  IMAD.WIDE.U32 R4, R9, R7, RZ ;  /* 0x0000000709047225 */ /* 0x000fc800078e00ff */
[----:B------:R-:W-:Y:S01]  /*27c0*/  IMAD.X R8, RZ, RZ, R8, P1 ;  /* 0x000000ffff087224 */ /* 0x000fe200008e0608 */
[----:B------:R-:W-:Y:S01]  /*27d0*/  IADD3 R12, P1, PT, -R4, R2, RZ ;  /* 0x00000002040c7210 */ /* 0x000fe20007f3e1ff */
[----:B------:R-:W-:-:S03]  /*27e0*/  IMAD R5, R9, UR5, R5 ;  /* 0x0000000509057c24 */ /* 0x000fc6000f8e0205 */
[-C--:B------:R-:W-:Y:S01]  /*27f0*/  ISETP.GE.U32.AND P0, PT, R12, R7.reuse, PT ;  /* 0x000000070c00720c */ /* 0x080fe20003f06070 */
[----:B------:R-:W-:Y:S01]  /*2800*/  IMAD R4, R8, R7, R5 ;  /* 0x0000000708047224 */ /* 0x000fe200078e0205 */
[----:B------:R-:W-:-:S03]  /*2810*/  IADD3 R10, P3, PT, -R7, R12, RZ ;  /* 0x0000000c070a7210 */ /* 0x000fc60007f7e1ff */
[----:B------:R-:W-:Y:S01]  /*2820*/  IMAD.X R14, R3, 0x1, ~R4, P1 ;  /* 0x00000001030e7824 */ /* 0x000fe200008e0e04 */
[----:B------:R-:W-:-:S04]  /*2830*/  IADD3 R4, P1, PT, R9, 0x1, RZ ;  /* 0x0000000109047810 */ /* 0x000fc80007f3e0ff */
[C---:B------:R-:W-:Y:S01]  /*2840*/  ISETP.GE.U32.AND.EX P0, PT, R14.reuse, UR5, PT, P0 ;  /* 0x000000050e007c0c */ /* 0x040fe2000bf06100 */
[----:B------:R-:W-:Y:S01]  /*2850*/  IMAD.X R5, RZ, RZ, R8, P1 ;  /* 0x000000ffff057224 */ /* 0x000fe200008e0608 */
[----:B------:R-:W-:Y:S02]  /*2860*/  IADD3.X R11, PT, PT, R14, ~UR5, RZ, P3, !PT ;  /* 0x800000050e0b7c10 */ /* 0x000fe40009ffe4ff */
[----:B------:R-:W-:Y:S02]  /*2870*/  SEL R9, R4, R9, P0 ;  /* 0x0000000904097207 */ /* 0x000fe40000000000 */
[----:B------:R-:W-:Y:S02]  /*2880*/  SEL R10, R10, R12, P0 ;  /* 0x0000000c0a0a7207 */ /* 0x000fe40000000000 */
[----:B------:R-:W-:Y:S02]  /*2890*/  SEL R8, R5, R8, P0 ;  /* 0x0000000805087207 */ /* 0x000fe40000000000 */
[----:B------:R-:W-:-:S02]  /*28a0*/  IADD3 R4, P3, PT, R9, 0x1, RZ ;  /* 0x0000000109047810 */ /* 0x000fc40007f7e0ff */
[----:B------:R-:W-:Y:S02]  /*28b0*/  SEL R11, R11, R14, P0 ;  /* 0x0000000e0b0b7207 */ /* 0x000fe40000000000 */
[----:B------:R-:W-:Y:S01]  /*28c0*/  ISETP.GE.U32.AND P0, PT, R10, R7, PT ;  /* 0x000000070a00720c */ /* 0x000fe20003f06070 */
[----:B------:R-:W-:Y:S01]  /*28d0*/  IMAD.X R5, RZ, RZ, R8, P3 ;  /* 0x000000ffff057224 */ /* 0x000fe200018e0608 */
[----:B------:R-:W-:Y:S01]  /*28e0*/  ISETP.NE.U32.AND P1, PT, R7, RZ, PT ;  /* 0x000000ff0700720c */ /* 0x000fe20003f25070 */
[----:B------:R-:W-:Y:S01]  /*28f0*/  HFMA2 R7, -RZ, RZ, 0, 0 ;  /* 0x00000000ff077431 */ /* 0x000fe200000001ff */
[----:B------:R-:W-:Y:S02]  /*2900*/  ISETP.GE.U32.AND.EX P0, PT, R11, UR5, PT, P0 ;  /* 0x000000050b007c0c */ /* 0x000fe4000bf06100 */
[----:B------:R-:W-:Y:S02]  /*2910*/  ISETP.NE.AND.EX P1, PT, RZ, UR5, PT, P1 ;  /* 0x00000005ff007c0c */ /* 0x000fe4000bf25310 */
[----:B------:R-:W-:-:S02]  /*2920*/  SEL R4, R4, R9, P0 ;  /* 0x0000000904047207 */ /* 0x000fc40000000000 */
[----:B------:R-:W-:Y:S02]  /*2930*/  SEL R5, R5, R8, P0 ;  /* 0x0000000805057207 */ /* 0x000fe40000000000 */
[----:B------:R-:W-:Y:S02]  /*2940*/  SEL R4, R4, 0xffffffff, P1 ;  /* 0xffffffff04047807 */ /* 0x000fe40000800000 */
[----:B------:R-:W-:Y:S01]  /*2950*/  SEL R5, R5, 0xffffffff, P1 ;  /* 0xffffffff05057807 */ /* 0x000fe20000800000 */
[----:B------:R-:W-:Y:S06]  /*2960*/  RET.REL.NODEC R6 `(_Z17kernel_tile_try03PKfPfjjjjiiii) ;  /* 0xffffffd406a47950 */ /* 0x000fec0003c3ffff */
        .weak           $__internal_1_$__cuda_sm20_rem_u64
        .type           $__internal_1_$__cuda_sm20_rem_u64,@function
        .size           $__internal_1_$__cuda_sm20_rem_u64,(.L_x_82 - $__internal_1_$__cuda_sm20_rem_u64)
$__internal_1_$__cuda_sm20_rem_u64:
        /* <DEDUP_REMOVED lines=46> */
[----:B------:R-:W-:-:S04]  /*2c50*/  IMAD R8, R8, R11, R9 ;  /* 0x0000000b08087224 */ /* 0x000fc800078e0209 */
[----:B------:R-:W-:Y:S01]  /*2c60*/  IMAD.X R5, R3, 0x1, ~R8, P1 ;  /* 0x0000000103057824 */ /* 0x000fe200008e0e08 */
[----:B------:R-:W-:-:S04]  /*2c70*/  IADD3 R8, P1, PT, -R11, R4, RZ ;  /* 0x000000040b087210 */ /* 0x000fc80007f3e1ff */
[C---:B------:R-:W-:Y:S02]  /*2c80*/  ISETP.GE.U32.AND.EX P0, PT, R5.reuse, UR4, PT, P0 ;  /* 0x0000000405007c0c */ /* 0x040fe4000bf06100 */
[----:B------:R-:W-:Y:S02]  /*2c90*/  IADD3.X R14, PT, PT, R5, ~UR4, RZ, P1, !PT ;  /* 0x80000004050e7c10 */ /* 0x000fe40008ffe4ff */
[----:B------:R-:W-:Y:S02]  /*2ca0*/  SEL R8, R8, R4, P0 ;  /* 0x0000000408087207 */ /* 0x000fe40000000000 */
[----:B------:R-:W-:Y:S02]  /*2cb0*/  SEL R14, R14, R5, P0 ;  /* 0x000000050e0e7207 */ /* 0x000fe40000000000 */
[----:B------:R-:W-:Y:S02]  /*2cc0*/  ISETP.GE.U32.AND P0, PT, R8, R11, PT ;  /* 0x0000000b0800720c */ /* 0x000fe40003f06070 */
[----:B------:R-:W-:-:S02]  /*2cd0*/  IADD3 R4, P2, PT, -R11, R8, RZ ;  /* 0x000000080b047210 */ /* 0x000fc40007f5e1ff */
[----:B------:R-:W-:Y:S01]  /*2ce0*/  ISETP.NE.U32.AND P1, PT, R11, RZ, PT ;  /* 0x000000ff0b00720c */ /* 0x000fe20003f25070 */
[----:B------:R-:W-:Y:S01]  /*2cf0*/  IMAD.MOV.U32 R11, RZ, RZ, 0x0 ;  /* 0x00000000ff0b7424 */ /* 0x000fe200078e00ff */
[C---:B------:R-:W-:Y:S02]  /*2d00*/  ISETP.GE.U32.AND.EX P0, PT, R14.reuse, UR4, PT, P0 ;  /* 0x000000040e007c0c */ /* 0x040fe4000bf06100 */
[----:B------:R-:W-:Y:S02]  /*2d10*/  IADD3.X R5, PT, PT, R14, ~UR4, RZ, P2, !PT ;  /* 0x800000040e057c10 */ /* 0x000fe400097fe4ff */
[----:B------:R-:W-:Y:S02]  /*2d20*/  ISETP.NE.AND.EX P1, PT, RZ, UR4, PT, P1 ;  /* 0x00000004ff007c0c */ /* 0x000fe4000bf25310 */
[----:B------:R-:W-:Y:S02]  /*2d30*/  SEL R4, R4, R8, P0 ;  /* 0x0000000804047207 */ /* 0x000fe40000000000 */
[----:B------:R-:W-:-:S02]  /*2d40*/  SEL R5, R5, R14, P0 ;  /* 0x0000000e05057207 */ /* 0x000fc40000000000 */
[----:B------:R-:W-:Y:S02]  /*2d50*/  SEL R4, R4, 0xffffffff, P1 ;  /* 0xffffffff04047807 */ /* 0x000fe40000800000 */
[----:B------:R-:W-:Y:S01]  /*2d60*/  SEL R5, R5, 0xffffffff, P1 ;  /* 0xffffffff05057807 */ /* 0x000fe20000800000 */
[----:B------:R-:W-:Y:S06]  /*2d70*/  RET.REL.NODEC R10 `(_Z17kernel_tile_try03PKfPfjjjjiiii) ;  /* 0xffffffd00aa07950 */ /* 0x000fec0003c3ffff */
.L_x_32:
[----:B------:R-:W-:-:S00]  /*2d80*/  BRA `(.L_x_32) ;  /* 0xfffffffc00fc7947 */ /* 0x000fc0000383ffff */
[----:B------:R-:W-:-:S00]  /*2d90*/  NOP ;  /* 0x0000000000007918 */ /* 0x000fc00000000000 */
        /* <DEDUP_REMOVED lines=14> */
.L_x_82:


//--------------------- .text._Z17kernel_tile_try02PKfPfjjjiii --------------------------
	.section	.text._Z17kernel_tile_try02PKfPfjjjiii,"ax",@progbits
	.align	128
        .global         _Z17kernel_tile_try02PKfPfjjjiii
        .type           _Z17kernel_tile_try02PKfPfjjjiii,@function
        .size           _Z17kernel_tile_try02PKfPfjjjiii,(.L_x_84 - _Z17kernel_tile_try02PKfPfjjjiii)
        .other          _Z17kernel_tile_try02PKfPfjjjiii,@"STO_CUDA_ENTRY STV_DEFAULT"
_Z17kernel_tile_try02PKfPfjjjiii:
.text._Z17kernel_tile_try02PKfPfjjjiii:
[----:B------:R-:W-:Y:S01]  /*0000*/  LDC R1, c[0x0][0x37c] ;  /* 0x0000df00ff017b82 */ /* 0x000fe20000000800 */
[----:B------:R-:W0:Y:S07]  /*0010*/  S2R R3, SR_TID.X ;  /* 0x0000000000037919 */ /* 0x000e2e0000002100 */
[----:B------:R-:W1:Y:S01]  /*0020*/  LDC R7, c[0x0][0x3a4] ;  /* 0x0000e900ff077b82 */ /* 0x000e620000000800 */
[----:B------:R-:W2:Y:S01]  /*0030*/  LDCU.64 UR4, c[0x0][0x390] ;  /* 0x00007200ff0477ac */ /* 0x000ea20008000a00 */
[----:B------:R-:W3:Y:S06]  /*0040*/  LDCU UR7, c[0x0][0x398] ;  /* 0x00007300ff0777ac */ /* 0x000eec0008000800 */
[----:B------:R-:W0:Y:S08]  /*0050*/  S2UR UR6, SR_CTAID.X ;  /* 0x00000000000679c3 */ /* 0x000e300000002500 */
[----:B------:R-:W0:Y:S01]  /*0060*/  LDC R2, c[0x0][0x360] ;  /* 0x0000d800ff027b82 */ /* 0x000e220000000800 */
[----:B--2---:R-:W-:-:S04]  /*0070*/  UIMAD UR4, UR5, UR4, URZ ;  /* 0x00000004050472a4 */ /* 0x004fc8000f8e02ff */
[----:B---3--:R-:W-:Y:S01]  /*0080*/  UIMAD UR8, UR4, UR7, URZ ;  /* 0x00000007040872a4 */ /* 0x008fe2000f8e02ff */
[----:B-1----:R-:W-:Y:S01]  /*0090*/  SHF.R.S32.HI R5, RZ, 0x1f, R7 ;  /* 0x0000001fff057819 */ /* 0x002fe20000011407 */
[----:B0-----:R-:W-:-:S04]  /*00a0*/  IMAD R2, R2, UR6, R3 ;  /* 0x0000000602027c24 */ /* 0x001fc8000f8e0203 */
[----:B------:R-:W-:Y:S02]  /*00b0*/  IMAD R5, R5, R2, RZ ;  /* 0x0000000205057224 */ /* 0x000fe400078e02ff */
[----:B------:R-:W-:-:S04]  /*00c0*/  IMAD.WIDE.U32 R2, R2, R7, RZ ;  /* 0x0000000702027225 */ /* 0x000fc800078e00ff */
[----:B------:R-:W-:Y:S01]  /*00d0*/  IMAD.IADD R0, R3, 0x1, R5 ;  /* 0x0000000103007824 */ /* 0x000fe200078e0205 */
[----:B------:R-:W-:-:S04]  /*00e0*/  ISETP.GE.U32.AND P0, PT, R2, UR8, PT ;  /* 0x0000000802007c0c */ /* 0x000fc8000bf06070 */
[----:B------:R-:W-:-:S04]  /*00f0*/  ISETP.GE.U32.AND.EX P0, PT, R0, RZ, PT, P0 ;  /* 0x000000ff0000720c */ /* 0x000fc80003f06100 */
[----:B------:R-:W-:-:S13]  /*0100*/  ISETP.LT.OR P0, PT, R7, 0x1, P0 ;  /* 0x000000010700780c */ /* 0x000fda0000701670 */
[----:B------:R-:W-:Y:S05]  /*0110*/  @P0 EXIT ;  /* 0x000000000000094d */ /* 0x000fea0003800000 */
[----:B------:R-:W0:Y:S02]  /*0120*/  LDCU UR10, c[0x0][0x3a0] ;  /* 0x00007400ff0a77ac */ /* 0x000e240008000800 */
[----:B0-----:R-:W-:-:S13]  /*0130*/  ISETP.NE.AND P0, PT, RZ, UR10, PT ;  /* 0x0000000aff007c0c */ /* 0x001fda000bf05270 */
[----:B------:R-:W-:Y:S05]  /*0140*/  @!P0 EXIT ;  /* 0x000000000000894d */ /* 0x000fea0003800000 */
[----:B------:R-:W-:Y:S01]  /*0150*/  IMAD.MOV.U32 R3, RZ, RZ, R0 ;  /* 0x000000ffff037224 */ /* 0x000fe200078e0000 */
[----:B------:R-:W-:Y:S01]  /*0160*/  ULOP3.LUT UR14, UR10, 0x7, URZ, 0xc0, !UPT ;  /* 0x000000070a0e7892 */ /* 0x000fe2000f8ec0ff */
[----:B------:R-:W0:Y:S01]  /*0170*/  LDCU.64 UR16, c[0x0][0x358] ;  /* 0x00006b00ff1077ac */ /* 0x000e220008000a00 */
[----:B------:R-:W-:Y:S02]  /*0180*/  UIMAD UR9, UR5, UR7, URZ ;  /* 0x00000007050972a4 */ /* 0x000fe4000f8e02ff */
[----:B------:R-:W-:Y:S02]  /*0190*/  USHF.L.U32 UR15, UR7, 0x2, URZ ;  /* 0x00000002070f7899 */ /* 0x000fe400080006ff */
[----:B------:R-:W-:Y:S02]  /*01a0*/  USHF.R.U32.HI UR18, URZ, 0x1e, UR7 ;  /* 0x0000001eff127899 */ /* 0x000fe40008011607 */
[----:B------:R-:W-:Y:S01]  /*01b0*/  USHF.R.S32.HI UR10, URZ, 0x1f, UR10 ;  /* 0x0000001fff0a7899 */ /* 0x000fe2000801140a */
[----:B------:R-:W-:-:S11]  /*01c0*/  UMOV UR4, URZ ;  /* 0x000000ff00047c82 */ /* 0x000fd60008000000 */
.L_x_44:
[----:B-1----:R-:W1:Y:S02]  /*01d0*/  LDCU.64 UR6, c[0x0][0x380] ;  /* 0x00007000ff0677ac */ /* 0x002e640008000a00 */
[----:B-1----:R-:W-:-:S04]  /*01e0*/  LEA R4, P0, R2, UR6, 0x2 ;  /* 0x0000000602047c11 */ /* 0x002fc8000f8010ff */
[----:B------:R-:W-:-:S05]  /*01f0*/  LEA.HI.X R5, R2, UR7, R3, 0x2, P0 ;  /* 0x0000000702057c11 */ /* 0x000fca00080f1403 */
[----:B0-23-5:R0:W5:Y:S01]  /*0200*/  LDG.E.CONSTANT R0, desc[UR16][R4.64] ;  /* 0x0000001004007981 */ /* 0x02d162000c1e9900 */
[----:B------:R-:W-:Y:S01]  /*0210*/  ISETP.NE.U32.AND P2, PT, R3, RZ, PT ;  /* 0x000000ff0300720c */ /* 0x000fe20003f45070 */
[----:B------:R-:W-:-:S12]  /*0220*/  BSSY.RECONVERGENT B0, `(.L_x_33) ;  /* 0x000001e000007945 */ /* 0x000fd80003800200 */
[----:B0-----:R-:W-:Y:S05]  /*0230*/  @P2 BRA `(.L_x_34) ;  /* 0x0000000000582947 */ /* 0x001fea0003800000 */
        /* <DEDUP_REMOVED lines=18> */
[----:B------:R-:W-:-:S04]  /*0360*/  IMAD.MOV R5, RZ, RZ, -R4 ;  /* 0x000000ffff057224 */ /* 0x000fc800078e0a04 */
[----:B------:R-:W-:Y:S02]  /*0370*/  IMAD R10, R5, UR9, R2 ;  /* 0x00000009050a7c24 */ /* 0x000fe4000f8e0202 */
[----:B------:R-:W-:Y:S01]  /*0380*/  IMAD.MOV.U32 R5, RZ, RZ, RZ ;  /* 0x000000ffff057224 */ /* 0x000fe200078e00ff */
[----:B------:R-:W-:Y:S06]  /*0390*/  BRA `(.L_x_35) ;  /* 0x0000000000187947 */ /* 0x000fec0003800000 */
.L_x_34:
[----:B------:R-:W-:-:S07]  /*03a0*/  MOV R4, 0x3c0 ;  /* 0x000003c000047802 */ /* 0x000fce0000000f00 */
[----:B-----5:R-:W-:Y:S05]  /*03b0*/  CALL.REL.NOINC `($__internal_2_$__cuda_sm20_div_u64) ;  /* 0x0000000800bc7944 */ /* 0x020fea0003c00000 */
[----:B------:R-:W-:Y:S01]  /*03c0*/  IADD3 R5, PT, PT, -R6, RZ, RZ ;  /* 0x000000ff06057210 */ /* 0x000fe20007ffe1ff */
[----:B------:R-:W-:-:S04]  /*03d0*/  IMAD.MOV.U32 R4, RZ, RZ, R6 ;  /* 0x000000ffff047224 */ /* 0x000fc800078e0006 */
[----:B------:R-:W-:Y:S02]  /*03e0*/  IMAD R10, R5, UR9, R2 ;  /* 0x00000009050a7c24 */ /* 0x000fe4000f8e0202 */
[----:B------:R-:W-:-:S07]  /*03f0*/  IMAD.MOV.U32 R5, RZ, RZ, R7 ;  /* 0x000000ffff057224 */ /* 0x000fce00078e0007 */
.L_x_35:
[----:B------:R-:W-:Y:S05]  /*0400*/  BSYNC.RECONVERGENT B0 ;  /* 0x0000000000007941 */ /* 0x000fea0003800200 */
.L_x_33:
[----:B------:R-:W0:Y:S01]  /*0410*/  LDCU UR5, c[0x0][0x398] ;  /* 0x00007300ff0577ac */ /* 0x000e220008000800 */
[----:B------:R-:W-:Y:S01]  /*0420*/  BSSY.RECONVERGENT B0, `(.L_x_36) ;  /* 0x0000023000007945 */ /* 0x000fe20003800200 */
[----:B0-----:R-:W0:Y:S08]  /*0430*/  I2F.U32.RP R8, UR5 ;  /* 0x0000000500087d06 */ /* 0x001e300008209000 */
[----:B0-----:R-:W0:Y:S02]  /*0440*/  MUFU.RCP R8, R8 ;  /* 0x0000000800087308 */ /* 0x001e240000001000 */
[----:B0-----:R-:W-:Y:S01]  /*0450*/  VIADD R6, R8, 0xffffffe ;  /* 0x0ffffffe08067836 */ /* 0x001fe20000000000 */
[----:B------:R-:W-:-:S05]  /*0460*/  LOP3.LUT R8, RZ, UR5, RZ, 0x33, !PT ;  /* 0x00000005ff087c12 */ /* 0x000fca000f8e33ff */
        /* <DEDUP_REMOVED lines=12> */
[----:B------:R-:W-:-:S13]  /*0530*/  ISETP.GE.U32.AND P1, PT, R10, UR5, PT ;  /* 0x000000050a007c0c */ /* 0x000fda000bf26070 */
[----:B------:R-:W-:-:S05]  /*0540*/  @P1 VIADD R9, R9, 0x1 ;  /* 0x0000000109091836 */ /* 0x000fca0000000000 */
[----:B------:R-:W-:Y:S01]  /*0550*/  SEL R6, R8, R9, !P0 ;  /* 0x0000000908067207 */ /* 0x000fe20004000000 */
[----:B------:R-:W-:Y:S06]  /*0560*/  @P2 BRA `(.L_x_37) ;  /* 0x0000000000282947 */ /* 0x000fec0003800000 */
[----:B------:R-:W-:-:S05]  /*0570*/  IMAD.HI.U32 R7, R7, R2, RZ ;  /* 0x0000000207077227 */ /* 0x000fca00078e00ff */
[----:B------:R-:W-:-:S05]  /*0580*/  IADD3 R7, PT, PT, -R7, RZ, RZ ;  /* 0x000000ff07077210 */ /* 0x000fca0007ffe1ff */
[----:B------:R-:W-:-:S05]  /*0590*/  IMAD R9, R7, UR5, R2 ;  /* 0x0000000507097c24 */ /* 0x000fca000f8e0202 */
[----:B------:R-:W-:-:S13]  /*05a0*/  ISETP.GE.U32.AND P1, PT, R9, UR5, PT ;  /* 0x0000000509007c0c */ /* 0x000fda000bf26070 */
[----:B------:R-:W-:-:S05]  /*05b0*/  @P1 VIADD R9, R9, -UR5 ;  /* 0x8000000509091c36 */ /* 0x000fca0008000000 */
[----:B------:R-:W-:-:S13]  /*05c0*/  ISETP.GE.U32.AND P1, PT, R9, UR5, PT ;  /* 0x0000000509007c0c */ /* 0x000fda000bf26070 */
[----:B------:R-:W-:-:S05]  /*05d0*/  @P1 VIADD R9, R9, -UR5 ;  /* 0x8000000509091c36 */ /* 0x000fca0008000000 */
[----:B------:R-:W-:Y:S01]  /*05e0*/  SEL R8, R8, R9, !P0 ;  /* 0x0000000908087207 */ /* 0x000fe20004000000 */
[----:B------:R-:W-:Y:S01]  /*05f0*/  IMAD.MOV.U32 R9, RZ, RZ, RZ ;  /* 0x000000ffff097224 */ /* 0x000fe200078e00ff */
[----:B------:R-:W-:Y:S06]  /*0600*/  BRA `(.L_x_38) ;  /* 0x0000000000107947 */ /* 0x000fec0003800000 */
.L_x_37:
[----:B------:R-:W-:-:S07]  /*0610*/  MOV R8, 0x630 ;  /* 0x0000063000087802 */ /* 0x000fce0000000f00 */
[----:B-----5:R-:W-:Y:S05]  /*0620*/  CALL.REL.NOINC `($__internal_3_$__cuda_sm20_rem_u64) ;  /* 0x0000000c00287944 */ /* 0x020fea0003c00000 */
[----:B------:R-:W-:Y:S01]  /*0630*/  IMAD.MOV.U32 R8, RZ, RZ, R7 ;  /* 0x000000ffff087224 */ /* 0x000fe200078e0007 */
[----:B------:R-:W-:-:S07]  /*0640*/  MOV R9, R10 ;  /* 0x0000000a00097202 */ /* 0x000fce0000000f00 */
.L_x_38:
[----:B------:R-:W-:Y:S05]  /*0650*/  BSYNC.RECONVERGENT B0 ;  /* 0x0000000000007941 */ /* 0x000fea0003800200 */
.L_x_36:
[----:B------:R-:W0:Y:S01]  /*0660*/  LDCU UR5, c[0x0][0x394] ;  /* 0x00007280ff0577ac */ /* 0x000e220008000800 */
[----:B------:R-:W-:Y:S01]  /*0670*/  IMAD.MOV.U32 R7, RZ, RZ, RZ ;  /* 0x000000ffff077224 */ /* 0x000fe200078e00ff */
[----:B------:R-:W1:Y:S01]  /*0680*/  LDCU UR13, c[0x0][0x3a0] ;  /* 0x00007400ff0d77ac */ /* 0x000e620008000800 */
[----:B------:R-:W-:Y:S01]  /*0690*/  UMOV UR6, URZ ;  /* 0x000000ff00067c82 */ /* 0x000fe20008000000 */
[----:B0-----:R-:W-:-:S04]  /*06a0*/  IMAD.WIDE.U32 R6, R4, UR5, R6 ;  /* 0x0000000504067c25 */ /* 0x001fc8000f8e0006 */
[----:B------:R-:W-:Y:S01]  /*06b0*/  IMAD R5, R5, UR5, RZ ;  /* 0x0000000505057c24 */ /* 0x000fe2000f8e02ff */
[----:B-1----:R-:W-:Y:S01]  /*06c0*/  UISETP.GE.U32.AND UP0, UPT, UR13, 0x8, UPT ;  /* 0x000000080d00788c */ /* 0x002fe2000bf06070 */
[----:B------:R-:W-:Y:S02]  /*06d0*/  UMOV UR5, URZ ;  /* 0x000000ff00057c82 */ /* 0x000fe40008000000 */
[----:B------:R-:W-:-:S04]  /*06e0*/  IMAD.IADD R4, R7, 0x1, R5 ;  /* 0x0000000107047824 */ /* 0x000fc800078e0205 */
[----:B------:R-:W-:Y:S02]  /*06f0*/  IMAD R7, R4, UR13, RZ ;  /* 0x0000000d04077c24 */ /* 0x000fe4000f8e02ff */
[----:B------:R-:W-:-:S04]  /*0700*/  IMAD.WIDE.U32 R4, R6, UR13, RZ ;  /* 0x0000000d06047c25 */ /* 0x000fc8000f8e00ff */
[----:B------:R-:W-:-:S04]  /*0710*/  IMAD R7, R6, UR10, R7 ;  /* 0x0000000a06077c24 */ /* 0x000fc8000f8e0207 */
[----:B------:R-:W-:Y:S01]  /*0720*/  IMAD.IADD R6, R5, 0x1, R7 ;  /* 0x0000000105067824 */ /* 0x000fe200078e0207 */
[----:B------:R-:W-:Y:S06]  /*0730*/  BRA.U !UP0, `(.L_x_39) ;  /* 0x0000000108bc7547 */ /* 0x000fec000b800000 */
[----:B------:R-:W-:Y:S01]  /*0740*/  ULOP3.LUT UR12, UR13, 0xfffffff8, URZ, 0xc0, !UPT ;  /* 0xfffffff80d0c7892 */ /* 0x000fe2000f8ec0ff */
[----:B------:R-:W0:Y:S01]  /*0750*/  LDCU UR19, c[0x0][0x398] ;  /* 0x00007300ff1377ac */ /* 0x000e220008000800 */
[----:B------:R-:W1:Y:S01]  /*0760*/  LDCU.64 UR20, c[0x0][0x388] ;  /* 0x00007100ff1477ac */ /* 0x000e620008000a00 */
[----:B------:R-:W-:Y:S01]  /*0770*/  UMOV UR11, UR10 ;  /* 0x0000000a000b7c82 */ /* 0x000fe20008000000 */
[----:B------:R-:W-:Y:S01]  /*0780*/  UMOV UR5, URZ ;  /* 0x000000ff00057c82 */ /* 0x000fe20008000000 */
[----:B------:R-:W-:Y:S02]  /*0790*/  UMOV UR6, URZ ;  /* 0x000000ff00067c82 */ /* 0x000fe40008000000 */
[----:B------:R-:W-:-:S05]  /*07a0*/  UMOV UR7, UR12 ;  /* 0x0000000c00077c82 */ /* 0x000fca0008000000 */
.L_x_40:
[----:B------:R-:W-:Y:S01]  /*07b0*/  IADD3 R7, P0, PT, R4, UR5, RZ ;  /* 0x0000000504077c10 */ /* 0x000fe2000ff1e0ff */
[----:B--2---:R-:W-:Y:S01]  /*07c0*/  IMAD.MOV.U32 R10, RZ, RZ, R8 ;  /* 0x000000ffff0a7224 */ /* 0x004fe200078e0008 */
[----:B------:R-:W-:Y:S01]  /*07d0*/  MOV R11, R9 ;  /* 0x00000009000b7202 */ /* 0x000fe20000000f00 */
[----:B------:R-:W-:Y:S01]  /*07e0*/  UIADD3 UR7, UP0, UPT, UR7, -0x8, URZ ;  /* 0xfffffff807077890 */ /* 0x000fe2000ff1e0ff */
[----:B------:R-:W-:Y:S01]  /*07f0*/  IADD3.X R12, PT, PT, R6, UR6, RZ, P0, !PT ;  /* 0x00000006060c7c10 */ /* 0x000fe200087fe4ff */
[----:B------:R-:W-:Y:S01]  /*0800*/  UIADD3 UR5, UP1, UPT, UR5, 0x8, URZ ;  /* 0x0000000805057890 */ /* 0x000fe2000ff3e0ff */
[----:B0-----:R-:W-:Y:S01]  /*0810*/  IMAD.WIDE.U32 R10, R7, UR19, R10 ;  /* 0x00000013070a7c25 */ /* 0x001fe2000f8e000a */
[----:B------:R-:W-:Y:S02]  /*0820*/  UIADD3.X UR11, UPT, UPT, UR11, -0x1, URZ, UP0, !UPT ;  /* 0xffffffff0b0b7890 */ /* 0x000fe400087fe4ff */
[----:B------:R-:W-:Y:S01]  /*0830*/  UISETP.NE.U32.AND UP0, UPT, UR7, URZ, UPT ;  /* 0x000000ff0700728c */ /* 0x000fe2000bf05070 */
[----:B------:R-:W-:Y:S01]  /*0840*/  IMAD R7, R12, UR19, RZ ;  /* 0x000000130c077c24 */ /* 0x000fe2000f8e02ff */
[----:B-1----:R-:W-:Y:S01]  /*0850*/  LEA R12, P0, R10, UR20, 0x2 ;  /* 0x000000140a0c7c11 */ /* 0x002fe2000f8010ff */
[----:B------:R-:W-:-:S02]  /*0860*/  UIADD3.X UR6, UPT, UPT, URZ, UR6, URZ, UP1, !UPT ;  /* 0x00000006ff067290 */ /* 0x000fc40008ffe4ff */
[----:B------:R-:W-:Y:S01]  /*0870*/  IMAD.IADD R7, R11, 0x1, R7 ;  /* 0x000000010b077824 */ /* 0x000fe200078e0207 */
[----:B------:R-:W-:Y:S01]  /*0880*/  IADD3 R14, P1, PT, R12, UR15, RZ ;  /* 0x0000000f0c0e7c10 */ /* 0x000fe2000ff3e0ff */
[----:B------:R-:W-:-:S03]  /*0890*/  UISETP.NE.AND.EX UP0, UPT, UR11, URZ, UPT, UP0 ;  /* 0x000000ff0b00728c */ /* 0x000fc6000bf05300 */
[----:B------:R-:W-:Y:S02]  /*08a0*/  LEA.HI.X R13, R10, UR21, R7, 0x2, P0 ;  /* 0x000000150a0d7c11 */ /* 0x000fe400080f1407 */
[----:B------:R-:W-:Y:S02]  /*08b0*/  IADD3 R10, P0, PT, R14, UR15, RZ ;  /* 0x0000000f0e0a7c10 */ /* 0x000fe4000ff1e0ff */
[----:B------:R-:W-:Y:S01]  /*08c0*/  IADD3.X R15, PT, PT, R13, UR18, RZ, P1, !PT ;  /* 0x000000120d0f7c10 */ /* 0x000fe20008ffe4ff */
[----:B-----5:R2:W-:Y:S01]  /*08d0*/  STG.E desc[UR16][R12.64], R0 ;  /* 0x000000000c007986 */ /* 0x0205e2000c101910 */
        /* <DEDUP_REMOVED lines=21> */
.L_x_39:
[----:B------:R-:W-:-:S09]  /*0a30*/  UISETP.NE.AND UP0, UPT, UR14, URZ, UPT ;  /* 0x000000ff0e00728c */ /* 0x000fd2000bf05270 */
[----:B------:R-:W-:Y:S05]  /*0a40*/  BRA.U !UP0, `(.L_x_41) ;  /* 0x0000000108f07547 */ /* 0x000fea000b800000 */
[----:B------:R-:W-:Y:S02]  /*0a50*/  UIADD3 UR7, UPT, UPT, UR14, -0x1, URZ ;  /* 0xffffffff0e077890 */ /* 0x000fe4000fffe0ff */
[----:B------:R-:W-:Y:S02]  /*0a60*/  ULOP3.LUT UP0, UR11, UR13, 0x3, URZ, 0xc0, !UPT ;  /* 0x000000030d0b7892 */ /* 0x000fe4000f80c0ff */
[----:B------:R-:W-:-:S09]  /*0a70*/  UISETP.GE.U32.AND UP1, UPT, UR7, 0x3, UPT ;  /* 0x000000030700788c */ /* 0x000fd2000bf26070 */
[----:B------:R-:W-:Y:S05]  /*0a80*/  BRA.U !UP1, `(.L_x_42) ;  /* 0x00000001095c7547 */ /* 0x000fea000b800000 */
[----:B------:R-:W0:Y:S01]  /*0a90*/  LDCU UR7, c[0x0][0x398] ;  /* 0x00007300ff0777ac */ /* 0x000e220008000800 */
[----:B------:R-:W-:Y:S01]  /*0aa0*/  IADD3 R7, P0, PT, R4, UR5, RZ ;  /* 0x0000000504077c10 */ /* 0x000fe2000ff1e0ff */
[----:B--2---:R-:W-:Y:S01]  /*0ab0*/  IMAD.MOV.U32 R10, RZ, RZ, R8 ;  /* 0x000000ffff0a7224 */ /* 0x004fe200078e0008 */
[----:B------:R-:W1:Y:S02]  /*0ac0*/  LDCU.64 UR20, c[0x0][0x388] ;  /* 0x00007100ff1477ac */ /* 0x000e640008000a00 */
[----:B------:R-:W-:Y:S01]  /*0ad0*/  IADD3.X R12, PT, PT, R6, UR6, RZ, P0, !PT ;  /* 0x00000006060c7c10 */ /* 0x000fe200087fe4ff */
[----:B------:R-:W-:Y:S01]  /*0ae0*/  IMAD.MOV.U32 R11, RZ, RZ, R9 ;  /* 0x000000ffff0b7224 */ /* 0x000fe200078e0009 */
[----:B------:R-:W-:-:S04]  /*0af0*/  UIADD3 UR5, UP1, UPT, UR5, 0x4, URZ ;  /* 0x0000000405057890 */ /* 0x000fc8000ff3e0ff */
[----:B------:R-:W-:Y:S01]  /*0b00*/  UIADD3.X UR6, UPT, UPT, URZ, UR6, URZ, UP1, !UPT ;  /* 0x00000006ff067290 */ /* 0x000fe20008ffe4ff */
[----:B0-----:R-:W-:-:S04]  /*0b10*/  IMAD.WIDE.U32 R10, R7, UR7, R10 ;  /* 0x00000007070a7c25 */ /* 0x001fc8000f8e000a */
[----:B------:R-:W-:Y:S01]  /*0b20*/  IMAD R7, R12, UR7, RZ ;  /* 0x000000070c077c24 */ /* 0x000fe2000f8e02ff */
[----:B-1----:R-:W-:-:S03]  /*0b30*/  LEA R12, P0, R10, UR20, 0x2 ;  /* 0x000000140a0c7c11 */ /* 0x002fc6000f8010ff */
[----:B------:R-:W-:Y:S01]  /*0b40*/  IMAD.IADD R7, R11, 0x1, R7 ;  /* 0x000000010b077824 */ /* 0x000fe200078e0207 */
[----:B------:R-:W-:-:S04]  /*0b50*/  IADD3 R14, P1, PT, R12, UR15, RZ ;  /* 0x0000000f0c0e7c10 */ /* 0x000fc8000ff3e0ff */
[----:B------:R-:W-:Y:S02]  /*0b60*/  LEA.HI.X R13, R10, UR21, R7, 0x2, P0 ;  /* 0x000000150a0d7c11 */ /* 0x000fe400080f1407 */
[----:B------:R-:W-:Y:S02]  /*0b70*/  IADD3 R10, P0, PT, R14, UR15, RZ ;  /* 0x0000000f0e0a7c10 */ /* 0x000fe4000ff1e0ff */
[----:B------:R-:W-:Y:S01]  /*0b80*/  IADD3.X R15, PT, PT, R13, UR18, RZ, P1, !PT ;  /* 0x000000120d0f7c10 */ /* 0x000fe20008ffe4ff */
[----:B-----5:R0:W-:Y:S01]  /*0b90*/  STG.E desc[UR16][R12.64], R0 ;  /* 0x000000000c007986 */ /* 0x0201e2000c101910 */
[----:B------:R-:W-:Y:S02]  /*0ba0*/  IADD3 R16, P1, PT, R10, UR15, RZ ;  /* 0x0000000f0a107c10 */ /* 0x000fe4000ff3e0ff */
[----:B------:R-:W-:Y:S01]  /*0bb0*/  IADD3.X R11, PT, PT, R15, UR18, RZ, P0, !PT ;  /* 0x000000120f0b7c10 */ /* 0x000fe200087fe4ff */
[----:B------:R0:W-:Y:S03]  /*0bc0*/  STG.E desc[UR16][R14.64], R0 ;  /* 0x000000000e007986 */ /* 0x0001e6000c101910 */
[----:B------:R-:W-:Y:S01]  /*0bd0*/  IADD3.X R17, PT, PT, R11, UR18, RZ, P1, !PT ;  /* 0x000000120b117c10 */ /* 0x000fe20008ffe4ff */
[----:B------:R0:W-:Y:S04]  /*0be0*/  STG.E desc[UR16][R10.64], R0 ;  /* 0x000000000a007986 */ /* 0x0001e8000c101910 */
[----:B------:R0:W-:Y:S02]  /*0bf0*/  STG.E desc[UR16][R16.64], R0 ;  /* 0x0000000010007986 */ /* 0x0001e4000c101910 */
.L_x_42:
[----:B------:R-:W-:Y:S05]  /*0c00*/  BRA.U !UP0, `(.L_x_41) ;  /* 0x0000000108807547 */ /* 0x000fea000b800000 */
[----:B------:R-:W-:Y:S02]  /*0c10*/  UISETP.NE.AND UP1, UPT, UR11, 0x1, UPT ;  /* 0x000000010b00788c */ /* 0x000fe4000bf25270 */
[----:B------:R-:W-:-:S04]  /*0c20*/  ULOP3.LUT UR7, UR13, 0x1, URZ, 0xc0, !UPT ;  /* 0x000000010d077892 */ /* 0x000fc8000f8ec0ff */
[----:B------:R-:W-:-:S03]  /*0c30*/  UISETP.NE.U32.AND UP0, UPT, UR7, 0x1, UPT ;  /* 0x000000010700788c */ /* 0x000fc6000bf05070 */
[----:B------:R-:W-:Y:S08]  /*0c40*/  BRA.U !UP1, `(.L_x_43) ;  /* 0x00000001093c7547 */ /* 0x000ff0000b800000 */
[----:B------:R-:W1:Y:S01]  /*0c50*/  LDCU UR7, c[0x0][0x398] ;  /* 0x00007300ff0777ac */ /* 0x000e620008000800 */
[----:B0-2---:R-:W-:Y:S01]  /*0c60*/  IADD3 R11, P0, PT, R4, UR5, RZ ;  /* 0x00000005040b7c10 */ /* 0x005fe2000ff1e0ff */
[----:B------:R-:W0:Y:S03]  /*0c70*/  LDCU.64 UR12, c[0x0][0x388] ;  /* 0x00007100ff0c77ac */ /* 0x000e260008000a00 */
[----:B------:R-:W-:Y:S01]  /*0c80*/  IADD3.X R7, PT, PT, R6, UR6, RZ, P0, !PT ;  /* 0x0000000606077c10 */ /* 0x000fe200087fe4ff */
[----:B------:R-:W-:-:S04]  /*0c90*/  UIADD3 UR5, UP1, UPT, UR5, 0x2, URZ ;  /* 0x0000000205057890 */ /* 0x000fc8000ff3e0ff */
[----:B------:R-:W-:Y:S01]  /*0ca0*/  UIADD3.X UR6, UPT, UPT, URZ, UR6, URZ, UP1, !UPT ;  /* 0x00000006ff067290 */ /* 0x000fe20008ffe4ff */
[----:B-1----:R-:W-:-:S04]  /*0cb0*/  IMAD.WIDE.U32 R10, R11, UR7, R8 ;  /* 0x000000070b0a7c25 */ /* 0x002fc8000f8e0008 */
[----:B------:R-:W-:Y:S01]  /*0cc0*/  IMAD R7, R7, UR7, RZ ;  /* 0x0000000707077c24 */ /* 0x000fe2000f8e02ff */
[----:B0-----:R-:W-:-:S04]  /*0cd0*/  LEA R12, P0, R10, UR12, 0x2 ;  /* 0x0000000c0a0c7c11 */ /* 0x001fc8000f8010ff */
[----:B------:R-:W-:Y:S02]  /*0ce0*/  IADD3 R7, PT, PT, R11, R7, RZ ;  /* 0x000000070b077210 */ /* 0x000fe40007ffe0ff */
[----:B------:R-:W-:Y:S02]  /*0cf0*/  IADD3 R14, P1, PT, R12, UR15, RZ ;  /* 0x0000000f0c0e7c10 */ /* 0x000fe4000ff3e0ff */
[----:B------:R-:W-:-:S04]  /*0d00*/  LEA.HI.X R13, R10, UR13, R7, 0x2, P0 ;  /* 0x0000000d0a0d7c11 */ /* 0x000fc800080f1407 */
[----:B------:R-:W-:Y:S01]  /*0d10*/  IADD3.X R15, PT, PT, R13, UR18, RZ, P1, !PT ;  /* 0x000000120d0f7c10 */ /* 0x000fe20008ffe4ff */
[----:B-----5:R1:W-:Y:S04]  /*0d20*/  STG.E desc[UR16][R12.64], R0 ;  /* 0x000000000c007986 */ /* 0x0203e8000c101910 */
[----:B------:R1:W-:Y:S02]  /*0d30*/  STG.E desc[UR16][R14.64], R0 ;  /* 0x000000000e007986 */ /* 0x0003e4000c101910 */
.L_x_43:
[----:B------:R-:W-:Y:S05]  /*0d40*/  BRA.U UP0, `(.L_x_41) ;  /* 0x0000000100307547 */ /* 0x000fea000b800000 */
[----:B------:R-:W3:Y:S01]  /*0d50*/  LDCU UR7, c[0x0][0x398] ;  /* 0x00007300ff0777ac */ /* 0x000ee20008000800 */
[----:B------:R-:W-:Y:S01]  /*0d60*/  IADD3 R7, P0, PT, R4, UR5, RZ ;  /* 0x0000000504077c10 */ /* 0x000fe2000ff1e0ff */
[----:B------:R-:W-:Y:S01]  /*0d70*/  IMAD.MOV.U32 R4, RZ, RZ, R8 ;  /* 0x000000ffff047224 */ /* 0x000fe200078e0008 */
[----:B------:R-:W4:Y:S02]  /*0d80*/  LDCU.64 UR12, c[0x0][0x388] ;  /* 0x00007100ff0c77ac */ /* 0x000f240008000a00 */
[----:B------:R-:W-:Y:S01]  /*0d90*/  IADD3.X R6, PT, PT, R6, UR6, RZ, P0, !PT ;  /* 0x0000000606067c10 */ /* 0x000fe200087fe4ff */
[----:B------:R-:W-:Y:S02]  /*0da0*/  IMAD.MOV.U32 R5, RZ, RZ, R9 ;  /* 0x000000ffff057224 */ /* 0x000fe400078e0009 */
[----:B---3--:R-:W-:-:S04]  /*0db0*/  IMAD.WIDE.U32 R4, R7, UR7, R4 ;  /* 0x0000000707047c25 */ /* 0x008fc8000f8e0004 */
[----:B------:R-:W-:Y:S01]  /*0dc0*/  IMAD R7, R6, UR7, RZ ;  /* 0x0000000706077c24 */ /* 0x000fe2000f8e02ff */
[----:B----4-:R-:W-:-:S03]  /*0dd0*/  LEA R6, P0, R4, UR12, 0x2 ;  /* 0x0000000c04067c11 */ /* 0x010fc6000f8010ff */
[----:B------:R-:W-:-:S05]  /*0de0*/  IMAD.IADD R5, R5, 0x1, R7 ;  /* 0x0000000105057824 */ /* 0x000fca00078e0207 */
[----:B------:R-:W-:-:S05]  /*0df0*/  LEA.HI.X R7, R4, UR13, R5, 0x2, P0 ;  /* 0x0000000d04077c11 */ /* 0x000fca00080f1405 */
[----:B-----5:R3:W-:Y:S02]  /*0e00*/  STG.E desc[UR16][R6.64], R0 ;  /* 0x0000000006007986 */ /* 0x0207e4000c101910 */
.L_x_41:
[----:B------:R-:W-:Y:S01]  /*0e10*/  IADD3 R2, P0, PT, R2, 0x1, RZ ;  /* 0x0000000102027810 */ /* 0x000fe20007f1e0ff */
[----:B------:R-:W4:Y:S04]  /*0e20*/  LDCU UR5, c[0x0][0x3a4] ;  /* 0x00007480ff0577ac */ /* 0x000f280008000800 */
[----:B------:R-:W-:Y:S01]  /*0e30*/  IMAD.X R3, RZ, RZ, R3, P0 ;  /* 0x000000ffff037224 */ /* 0x000fe200000e0603 */
[----:B------:R-:W-:Y:S01]  /*0e40*/  ISETP.GE.U32.AND P0, PT, R2, UR8, PT ;  /* 0x0000000802007c0c */ /* 0x000fe2000bf06070 */
[----:B------:R-:W-:-:S03]  /*0e50*/  UIADD3 UR4, UPT, UPT, UR4, 0x1, URZ ;  /* 0x0000000104047890 */ /* 0x000fc6000fffe0ff */
[----:B------:R-:W-:Y:S01]  /*0e60*/  ISETP.GE.U32.AND.EX P0, PT, R3, RZ, PT, P0 ;  /* 0x000000ff0300720c */ /* 0x000fe20003f06100 */
[----:B----4-:R-:W-:-:S12]  /*0e70*/  UISETP.GE.AND UP0, UPT, UR4, UR5, UPT ;  /* 0x000000050400728c */ /* 0x010fd8000bf06270 */
[----:B------:R-:W-:Y:S05]  /*0e80*/  @P0 EXIT ;  /* 0x000000000000094d */ /* 0x000fea0003800000 */
[----:B------:R-:W-:Y:S05]  /*0e90*/  BRA.U !UP0, `(.L_x_44) ;  /* 0xfffffff108cc7547 */ /* 0x000fea000b83ffff */
[----:B------:R-:W-:Y:S05]  /*0ea0*/  EXIT ;  /* 0x000000000000794d */ /* 0x000fea0003800000 */
        .weak           $__internal_2_$__cuda_sm20_div_u64
        .type           $__internal_2_$__cuda_sm20_div_u64,@function
        .size           $__internal_2_$__cuda_sm20_div_u64,($__internal_3_$__cuda_sm20_rem_u64 - $__internal_2_$__cuda_sm20_div_u64)
$__internal_2_$__cuda_sm20_div_u64:
[----:B------:R-:W-:Y:S01]  /*0eb0*/  UMOV UR6, UR9 ;  /* 0x0000000900067c82 */ /* 0x000fe20008000000 */
[----:B------:R-:W-:Y:S02]  /*0ec0*/  UMOV UR7, URZ ;  /* 0x000000ff00077c82 */ /* 0x000fe40008000000 */
[----:B------:R-:W0:Y:S08]  /*0ed0*/  I2F.U64.RP R5, UR6 ;  /* 0x0000000600057d12 */ /* 0x000e300008309000 */
[----:B0-----:R-:W0:Y:S02]  /*0ee0*/  MUFU.RCP R5, R5 ;  /* 0x0000000500057308 */ /* 0x001e240000001000 */
[----:B0-----:R-:W-:-:S06]  /*0ef0*/  IADD3 R6, PT, PT, R5, 0x1ffffffe, RZ ;  /* 0x1ffffffe05067810 */ /* 0x001fcc0007ffe0ff */
[----:B------:R-:W0:Y:S02]  /*0f00*/  F2I.U64.TRUNC R6, R6 ;  /* 0x0000000600067311 */ /* 0x000e24000020d800 */
[----:B0-----:R-:W-:-:S04]  /*0f10*/  IMAD.WIDE.U32 R8, R6, UR9, RZ ;  /* 0x0000000906087c25 */ /* 0x001fc8000f8e00ff */
[----:B------:R-:W-:Y:S01]  /*0f20*/  IMAD R9, R7, UR9, R9 ;  /* 0x0000000907097c24 */ /* 0x000fe2000f8e0209 */
[----:B------:R-:W-:-:S05]  /*0f30*/  IADD3 R11, P0, PT, RZ, -R8, RZ ;  /* 0x80000008ff0b7210 */ /* 0x000fca0007f1e0ff */
[----:B------:R-:W-:-:S04]  /*0f40*/  IMAD.HI.U32 R8, R6, R11, RZ ;  /* 0x0000000b06087227 */ /* 0x000fc800078e00ff */
[----:B------:R-:W-:Y:S02]  /*0f50*/  IMAD.X R13, RZ, RZ, ~R9, P0 ;  /* 0x000000ffff0d7224 */ /* 0x000fe400000e0e09 */
[----:B------:R-:W-:Y:S02]  /*0f60*/  IMAD.MOV.U32 R9, RZ, RZ, R6 ;  /* 0x000000ffff097224 */ /* 0x000fe400078e0006 */
[-C--:B------:R-:W-:Y:S02]  /*0f70*/  IMAD R15, R7, R13.reuse, RZ ;  /* 0x0000000d070f7224 */ /* 0x080fe400078e02ff */
[----:B------:R-:W-:-:S04]  /*0f80*/  IMAD.WIDE.U32 R8, P0, R6, R13, R8 ;  /* 0x0000000d06087225 */ /* 0x000fc80007800008 */
[----:B------:R-:W-:-:S04]  /*0f90*/  IMAD.HI.U32 R5, R7, R13, RZ ;  /* 0x0000000d07057227 */ /* 0x000fc800078e00ff */
[----:B------:R-:W-:-:S04]  /*0fa0*/  IMAD.HI.U32 R8, P1, R7, R11, R8 ;  /* 0x0000000b07087227 */ /* 0x000fc80007820008 */
[----:B------:R-:W-:Y:S01]  /*0fb0*/  IMAD.X R5, R5, 0x1, R7, P0 ;  /* 0x0000000105057824 */ /* 0x000fe200000e0607 */
[----:B------:R-:W-:-:S04]  /*0fc0*/  IADD3 R9, P3, PT, R15, R8, RZ ;  /* 0x000000080f097210 */ /* 0x000fc80007f7e0ff */
[----:B------:R-:W-:Y:S01]  /*0fd0*/  IADD3.X R5, PT, PT, RZ, RZ, R5, P3, P1 ;  /* 0x000000ffff057210 */ /* 0x000fe20001fe2405 */
[----:B------:R-:W-:-:S03]  /*0fe0*/  IMAD.WIDE.U32 R6, R9, UR9, RZ ;  /* 0x0000000909067c25 */ /* 0x000fc6000f8e00ff */
[----:B------:R-:W-:Y:S01]  /*0ff0*/  IADD3 R11, P0, PT, RZ, -R6, RZ ;  /* 0x80000006ff0b7210 */ /* 0x000fe20007f1e0ff */
[----:B------:R-:W-:Y:S02]  /*1000*/  IMAD R6, R5, UR9, R7 ;  /* 0x0000000905067c24 */ /* 0x000fe4000f8e0207 */
[----:B------:R-:W-:Y:S02]  /*1010*/  IMAD.MOV.U32 R7, RZ, RZ, RZ ;  /* 0x000000ffff077224 */ /* 0x000fe400078e00ff */
[----:B------:R-:W-:-:S04]  /*1020*/  IMAD.HI.U32 R8, R9, R11, RZ ;  /* 0x0000000b09087227 */ /* 0x000fc800078e00ff */
[----:B------:R-:W-:-:S04]  /*1030*/  IMAD.X R6, RZ, RZ, ~R6, P0 ;  /* 0x000000ffff067224 */ /* 0x000fc800000e0e06 */
[----:B------:R-:W-:-:S04]  /*1040*/  IMAD.WIDE.U32 R8, P0, R9, R6, R8 ;  /* 0x0000000609087225 */ /* 0x000fc80007800008 */
[C---:B------:R-:W-:Y:S02]  /*1050*/  IMAD R10, R5.reuse, R6, RZ ;  /* 0x00000006050a7224 */ /* 0x040fe400078e02ff */
[----:B------:R-:W-:-:S04]  /*1060*/  IMAD.HI.U32 R9, P1, R5, R11, R8 ;  /* 0x0000000b05097227 */ /* 0x000fc80007820008 */
[----:B------:R-:W-:Y:S01]  /*1070*/  IMAD.HI.U32 R6, R5, R6, RZ ;  /* 0x0000000605067227 */ /* 0x000fe200078e00ff */
[----:B------:R-:W-:-:S04]  /*1080*/  IADD3 R9, P3, PT, R10, R9, RZ ;  /* 0x000000090a097210 */ /* 0x000fc80007f7e0ff */
[----:B------:R-:W-:Y:S01]  /*1090*/  IADD3.X R5, PT, PT, R6, R5, RZ, P0, !PT ;  /* 0x0000000506057210 */ /* 0x000fe200007fe4ff */
[----:B------:R-:W-:-:S03]  /*10a0*/  IMAD.HI.U32 R6, R9, R2, RZ ;  /* 0x0000000209067227 */ /* 0x000fc600078e00ff */
[----:B------:R-:W-:Y:S01]  /*10b0*/  IADD3.X R5, PT, PT, RZ, RZ, R5, P3, P1 ;  /* 0x000000ffff057210 */ /* 0x000fe20001fe2405 */
[----:B------:R-:W-:-:S04]  /*10c0*/  IMAD.WIDE.U32 R6, R9, R3, R6 ;  /* 0x0000000309067225 */ /* 0x000fc800078e0006 */
[C---:B------:R-:W-:Y:S02]  /*10d0*/  IMAD R9, R5.reuse, R3, RZ ;  /* 0x0000000305097224 */ /* 0x040fe400078e02ff */
[----:B------:R-:W-:-:S04]  /*10e0*/  IMAD.HI.U32 R6, P0, R5, R2, R6 ;  /* 0x0000000205067227 */ /* 0x000fc80007800006 */
[----:B------:R-:W-:Y:S01]  /*10f0*/  IMAD.HI.U32 R5, R5, R3, RZ ;  /* 0x0000000305057227 */ /* 0x000fe200078e00ff */
[----:B------:R-:W-:-:S03]  /*1100*/  IADD3 R8, P1, PT, R9, R6, RZ ;  /* 0x0000000609087210 */ /* 0x000fc60007f3e0ff */
[----:B------:R-:W-:Y:S01]  /*1110*/  IMAD.X R5, RZ, RZ, R5, P0 ;  /* 0x000000ffff057224 */ /* 0x000fe200000e0605 */
[C---:B------:R-:W-:Y:S01]  /*1120*/  IADD3 R9, P3, PT, R8.reuse, 0x1, RZ ;  /* 0x0000000108097810 */ /* 0x040fe20007f7e0ff */
[----:B------:R-:W-:-:S04]  /*1130*/  IMAD.WIDE.U32 R6, R8, UR9, RZ ;  /* 0x0000000908067c25 */ /* 0x000fc8000f8e00ff */
[----:B------:R-:W-:Y:S01]  /*1140*/  IMAD.X R5, RZ, RZ, R5, P1 ;  /* 0x000000ffff057224 */ /* 0x000fe200008e0605 */
[----:B------:R-:W-:-:S03]  /*1150*/  IADD3 R12, P0, PT, -R6, R2, RZ ;  /* 0x00000002060c7210 */ /* 0x000fc60007f1e1ff */
[----:B------:R-:W-:Y:S01]  /*1160*/  IMAD R10, R5, UR9, R7 ;  /* 0x00000009050a7c24 */ /* 0x000fe2000f8e0207 */
[C---:B------:R-:W-:Y:S02]  /*1170*/  IADD3 R7, P1, PT, R12.reuse, -UR9, RZ ;  /* 0x800000090c077c10 */ /* 0x040fe4000ff3e0ff */
[----:B------:R-:W-:Y:S01]  /*1180*/  IADD3.X R6, PT, PT, RZ, R5, RZ, P3, !PT ;  /* 0x00000005ff067210 */ /* 0x000fe20001ffe4ff */
[----:B------:R-:W-:Y:S01]  /*1190*/  IMAD.X R11, R3, 0x1, ~R10, P0 ;  /* 0x00000001030b7824 */ /* 0x000fe200000e0e0a */
[----:B------:R-:W-:-:S04]  /*11a0*/  ISETP.GE.U32.AND P0, PT, R12, UR9, PT ;  /* 0x000000090c007c0c */ /* 0x000fc8000bf06070 */
[C---:B------:R-:W-:Y:S02]  /*11b0*/  ISETP.GE.U32.AND.EX P0, PT, R11.reuse, RZ, PT, P0 ;  /* 0x000000ff0b00720c */ /* 0x040fe40003f06100 */
[----:B------:R-:W-:Y:S02]  /*11c0*/  IADD3.X R10, PT, PT, R11, -0x1, RZ, P1, !PT ;  /* 0xffffffff0b0a7810 */ /* 0x000fe40000ffe4ff */
[----:B------:R-:W-:Y:S02]  /*11d0*/  SEL R9, R9, R8, P0 ;  /* 0x0000000809097207 */ /* 0x000fe40000000000 */
[----:B------:R-:W-:Y:S02]  /*11e0*/  SEL R7, R7, R12, P0 ;  /* 0x0000000c07077207 */ /* 0x000fe40000000000 */
[----:B------:R-:W-:Y:S01]  /*11f0*/  SEL R8, R6, R5, P0 ;  /* 0x0000000506087207 */ /* 0x000fe20000000000 */
[----:B------:R-:W-:Y:S01]  /*1200*/  IMAD.MOV.U32 R5, RZ, RZ, 0x0 ;  /* 0x00000000ff057424 */ /* 0x000fe200078e00ff */
[----:B------:R-:W-:-:S02]  /*1210*/  IADD3 R6, P3, PT, R9, 0x1, RZ ;  /* 0x0000000109067810 */ /* 0x000fc40007f7e0ff */
[----:B------:R-:W-:Y:S02]  /*1220*/  SEL R10, R10, R11, P0 ;  /* 0x0000000b0a0a7207 */ /* 0x000fe40000000000 */
[----:B------:R-:W-:Y:S01]  /*1230*/  ISETP.GE.U32.AND P0, PT, R7, UR9, PT ;  /* 0x0000000907007c0c */ /* 0x000fe2000bf06070 */
[----:B------:R-:W-:Y:S01]  /*1240*/  IMAD.X R7, RZ, RZ, R8, P3 ;  /* 0x000000ffff077224 */ /* 0x000fe200018e0608 */
[----:B------:R-:W-:Y:S02]  /*1250*/  ISETP.NE.U32.AND P1, PT, RZ, UR9, PT ;  /* 0x00000009ff007c0c */ /* 0x000fe4000bf25070 */
[----:B------:R-:W-:Y:S02]  /*1260*/  ISETP.GE.U32.AND.EX P0, PT, R10, RZ, PT, P0 ;  /* 0x000000ff0a00720c */ /* 0x000fe40003f06100 */
[----:B------:R-:W-:Y:S02]  /*1270*/  ISETP.NE.AND.EX P1, PT, RZ, RZ, PT, P1 ;  /* 0x000000ffff00720c */ /* 0x000fe40003f25310 */
[----:B------:R-:W-:-:S02]  /*1280*/  SEL R6, R6, R9, P0 ;  /* 0x0000000906067207 */ /* 0x000fc40000000000 */
[----:B------:R-:W-:Y:S02]  /*1290*/  SEL R7, R7, R8, P0 ;  /* 0x0000000807077207 */ /* 0x000fe40000000000 */
[----:B------:R-:W-:Y:S02]  /*12a0*/  SEL R6, R6, 0xffffffff, P1 ;  /* 0xffffffff06067807 */ /* 0x000fe40000800000 */
[----:B------:R-:W-:Y:S01]  /*12b0*/  SEL R7, R7, 0xffffffff, P1 ;  /* 0xffffffff07077807 */ /* 0x000fe20000800000 */
[----:B------:R-:W-:Y:S06]  /*12c0*/  RET.REL.NODEC R4 `(_Z17kernel_tile_try02PKfPfjjjiii) ;  /* 0xffffffec044c7950 */ /* 0x000fec0003c3ffff */
        .weak           $__internal_3_$__cuda_sm20_rem_u64
        .type           $__internal_3_$__cuda_sm20_rem_u64,@function
        .size           $__internal_3_$__cuda_sm20_rem_u64,(.L_x_84 - $__internal_3_$__cuda_sm20_rem_u64)
$__internal_3_$__cuda_sm20_rem_u64:
[----:B------:R-:W0:Y:S01]  /*12d0*/  LDCU UR6, c[0x0][0x398] ;  /* 0x00007300ff0677ac */ /* 0x000e220008000800 */
[----:B------:R-:W-:Y:S02]  /*12e0*/  UMOV UR7, URZ ;  /* 0x000000ff00077c82 */ /* 0x000fe40008000000 */
[----:B0-----:R-:W0:Y:S08]  /*12f0*/  I2F.U64.RP R7, UR6 ;  /* 0x0000000600077d12 */ /* 0x001e300008309000 */
[----:B0-----:R-:W0:Y:S02]  /*1300*/  MUFU.RCP R7, R7 ;  /* 0x0000000700077308 */ /* 0x001e240000001000 */
[----:B0-----:R-:W-:-:S06]  /*1310*/  VIADD R10, R7, 0x1ffffffe ;  /* 0x1ffffffe070a7836 */ /* 0x001fcc0000000000 */
[----:B------:R-:W0:Y:S02]  /*1320*/  F2I.U64.TRUNC R10, R10 ;  /* 0x0000000a000a7311 */ /* 0x000e24000020d800 */
[----:B0-----:R-:W-:-:S04]  /*1330*/  IMAD.WIDE.U32 R12, R10, UR6, RZ ;  /* 0x000000060a0c7c25 */ /* 0x001fc8000f8e00ff */
[----:B------:R-:W-:Y:S01]  /*1340*/  IMAD R13, R11, UR6, R13 ;  /* 0x000000060b0d7c24 */ /* 0x000fe2000f8e020d */
[----:B------:R-:W-:-:S05]  /*1350*/  IADD3 R9, P0, PT, RZ, -R12, RZ ;  /* 0x8000000cff097210 */ /* 0x000fca0007f1e0ff */
[----:B------:R-:W-:-:S04]  /*1360*/  IMAD.HI.U32 R12, R10, R9, RZ ;  /* 0x000000090a0c7227 */ /* 0x000fc800078e00ff */
[----:B------:R-:W-:Y:S01]  /*1370*/  IMAD.X R15, RZ, RZ, ~R13, P0 ;  /* 0x000000ffff0f7224 */ /* 0x000fe200000e0e0d */
[----:B------:R-:W-:-:S03]  /*1380*/  MOV R13, R10 ;  /* 0x0000000a000d7202 */ /* 0x000fc60000000f00 */
        /* <DEDUP_REMOVED lines=21> */
[----:B------:R-:W-:-:S04]  /*14e0*/  IMAD.WIDE.U32 R10, R9, R3, R10 ;  /* 0x00000003090a7225 */ /* 0x000fc800078e000a */
[C---:B------:R-:W-:Y:S02]  /*14f0*/  IMAD R9, R7.reuse, R3, RZ ;  /* 0x0000000307097224 */ /* 0x040fe400078e02ff */
[----:B------:R-:W-:-:S04]  /*1500*/  IMAD.HI.U32 R10, P0, R7, R2, R10 ;  /* 0x00000002070a7227 */ /* 0x000fc8000780000a */
[----:B------:R-:W-:Y:S01]  /*1510*/  IMAD.HI.U32 R7, R7, R3, RZ ;  /* 0x0000000307077227 */ /* 0x000fe200078e00ff */
[----:B------:R-:W-:-:S04]  /*1520*/  IADD3 R10, P1, PT, R9, R10, RZ ;  /* 0x0000000a090a7210 */ /* 0x000fc80007f3e0ff */
[----:B------:R-:W-:Y:S01]  /*1530*/  IADD3.X R7, PT, PT, R7, RZ, RZ, P0, !PT ;  /* 0x000000ff07077210 */ /* 0x000fe200007fe4ff */
[----:B------:R-:W-:-:S04]  /*1540*/  IMAD.WIDE.U32 R10, R10, UR6, RZ ;  /* 0x000000060a0a7c25 */ /* 0x000fc8000f8e00ff */
[----:B------:R-:W-:-:S04]  /*1550*/  IMAD.X R7, RZ, RZ, R7, P1 ;  /* 0x000000ffff077224 */ /* 0x000fc800008e0607 */
[----:B------:R-:W-:Y:S01]  /*1560*/  IMAD R12, R7, UR6, R11 ;  /* 0x00000006070c7c24 */ /* 0x000fe2000f8e020b */
[----:B------:R-:W-:-:S05]  /*1570*/  IADD3 R11, P0, PT, -R10, R2, RZ ;  /* 0x000000020a0b7210 */ /* 0x000fca0007f1e1ff */
[----:B------:R-:W-:Y:S01]  /*1580*/  IMAD.X R10, R3, 0x1, ~R12, P0 ;  /* 0x00000001030a7824 */ /* 0x000fe200000e0e0c */
[C---:B------:R-:W-:Y:S02]  /*1590*/  ISETP.GE.U32.AND P0, PT, R11.reuse, UR6, PT ;  /* 0x000000060b007c0c */ /* 0x040fe4000bf06070 */
[----:B------:R-:W-:Y:S02]  /*15a0*/  IADD3 R12, P1, PT, R11, -UR6, RZ ;  /* 0x800000060b0c7c10 */ /* 0x000fe4000ff3e0ff */
[C---:B------:R-:W-:Y:S02]  /*15b0*/  ISETP.GE.U32.AND.EX P0, PT, R10.reuse, RZ, PT, P0 ;  /* 0x000000ff0a00720c */ /* 0x040fe40003f06100 */
[----:B------:R-:W-:Y:S02]  /*15c0*/  IADD3.X R9, PT, PT, R10, -0x1, RZ, P1, !PT ;  /* 0xffffffff0a097810 */ /* 0x000fe40000ffe4ff */
[----:B------:R-:W-:Y:S02]  /*15d0*/  SEL R12, R12, R11, P0 ;  /* 0x0000000b0c0c7207 */ /* 0x000fe40000000000 */
[----:B------:R-:W-:-:S02]  /*15e0*/  SEL R9, R9, R10, P0 ;  /* 0x0000000a09097207 */ /* 0x000fc40000000000 */
[C---:B------:R-:W-:Y:S02]  /*15f0*/  ISETP.GE.U32.AND P0, PT, R12.reuse, UR6, PT ;  /* 0x000000060c007c0c */ /* 0x040fe4000bf06070 */
[----:B------:R-:W-:Y:S02]  /*1600*/  IADD3 R7, P2, PT, R12, -UR6, RZ ;  /* 0x800000060c077c10 */ /* 0x000fe4000ff5e0ff */
[C---:B------:R-:W-:Y:S02]  /*1610*/  ISETP.GE.U32.AND.EX P0, PT, R9.reuse, RZ, PT, P0 ;  /* 0x000000ff0900720c */ /* 0x040fe40003f06100 */
[----:B------:R-:W-:Y:S02]  /*1620*/  IADD3.X R10, PT, PT, R9, -0x1, RZ, P2, !PT ;  /* 0xffffffff090a7810 */ /* 0x000fe400017fe4ff */
[----:B------:R-:W-:Y:S02]  /*1630*/  ISETP.NE.U32.AND P1, PT, RZ, UR6, PT ;  /* 0x00000006ff007c0c */ /* 0x000fe4000bf25070 */
[----:B------:R-:W-:Y:S01]  /*1640*/  SEL R10, R10, R9, P0 ;  /* 0x000000090a0a7207 */ /* 0x000fe20000000000 */
[----:B------:R-:W-:Y:S01]  /*1650*/  IMAD.MOV.U32 R9, RZ, RZ, 0x0 ;  /* 0x00000000ff097424 */ /* 0x000fe200078e00ff */
[----:B------:R-:W-:-:S02]  /*1660*/  ISETP.NE.AND.EX P1, PT, RZ, RZ, PT, P1 ;  /* 0x000000ffff00720c */ /* 0x000fc40003f25310 */
[----:B------:R-:W-:Y:S02]  /*1670*/  SEL R7, R7, R12, P0 ;  /* 0x0000000c07077207 */ /* 0x000fe40000000000 */
[----:B------:R-:W-:Y:S02]  /*1680*/  SEL R10, R10, 0xffffffff, P1 ;  /* 0xffffffff0a0a7807 */ /* 0x000fe40000800000 */
[----:B------:R-:W-:Y:S01]  /*1690*/  SEL R7, R7, 0xffffffff, P1 ;  /* 0xffffffff07077807 */ /* 0x000fe20000800000 */
[----:B------:R-:W-:Y:S06]  /*16a0*/  RET.REL.NODEC R8 `(_Z17kernel_tile_try02PKfPfjjjiii) ;  /* 0xffffffe808547950 */ /* 0x000fec0003c3ffff */
.L_x_45:
        /* <DEDUP_REMOVED lines=13> */
.L_x_84:


//--------------------- .text._Z17kernel_tile_try01PKfPfjjjiii --------------------------
	.section	.text._Z17kernel_tile_try01PKfPfjjjiii,"ax",@progbits
	.align	128
        .global         _Z17kernel_tile_try01PKfPfjjjiii
        .type           _Z17kernel_tile_try01PKfPfjjjiii,@function
        .size           _Z17kernel_tile_try01PKfPfjjjiii,(.L_x_86 - _Z17kernel_tile_try01PKfPfjjjiii)
        .other          _Z17kernel_tile_try01PKfPfjjjiii,@"STO_CUDA_ENTRY STV_DEFAULT"
_Z17kernel_tile_try01PKfPfjjjiii:
.text._Z17kernel_tile_try01PKfPfjjjiii:
[----:B------:R-:W-:Y:S01]  /*0000*/  LDC R1, c[0x0][0x37c] ;  /* 0x0000df00ff017b82 */ /* 0x000fe20000000800 */
[----:B------:R-:W0:Y:S07]  /*0010*/  S2R R3, SR_TID.X ;  /* 0x0000000000037919 */ /* 0x000e2e0000002100 */
[----:B------:R-:W0:Y:S01]  /*0020*/  S2UR UR6, SR_CTAID.X ;  /* 0x00000000000679c3 */ /* 0x000e220000002500 */
[----:B------:R-:W1:Y:S01]  /*0030*/  LDCU.64 UR4, c[0x0][0x390] ;  /* 0x00007200ff0477ac */ /* 0x000e620008000a00 */
[----:B------:R-:W2:Y:S06]  /*0040*/  LDCU UR7, c[0x0][0x398] ;  /* 0x00007300ff0777ac */ /* 0x000eac0008000800 */
[----:B------:R-:W0:Y:S08]  /*0050*/  LDC R2, c[0x0][0x360] ;  /* 0x0000d800ff027b82 */ /* 0x000e300000000800 */
[----:B------:R-:W3:Y:S01]  /*0060*/  LDC.64 R4, c[0x0][0x3a0] ;  /* 0x0000e800ff047b82 */ /* 0x000ee20000000a00 */
[----:B-1----:R-:W-:-:S04]  /*0070*/  UIMAD UR4, UR5, UR4, URZ ;  /* 0x00000004050472a4 */ /* 0x002fc8000f8e02ff */
[----:B--2---:R-:W-:Y:S01]  /*0080*/  UIMAD UR4, UR4, UR7, URZ ;  /* 0x00000007040472a4 */ /* 0x004fe2000f8e02ff */
[----:B0-----:R-:W-:Y:S01]  /*0090*/  IMAD R2, R2, UR6, R3 ;  /* 0x0000000602027c24 */ /* 0x001fe2000f8e0203 */
[----:B---3--:R-:W-:-:S04]  /*00a0*/  SHF.R.S32.HI R3, RZ, 0x1f, R5 ;  /* 0x0000001fff037819 */ /* 0x008fc80000011405 */
[----:B------:R-:W-:Y:S02]  /*00b0*/  IMAD R7, R4, UR4, RZ ;  /* 0x0000000404077c24 */ /* 0x000fe4000f8e02ff */
[----:B------:R-:W-:Y:S02]  /*00c0*/  IMAD R9, R3, R2, RZ ;  /* 0x0000000203097224 */ /* 0x000fe400078e02ff */
[----:B------:R-:W-:-:S04]  /*00d0*/  IMAD.WIDE.U32 R2, R2, R5, RZ ;  /* 0x0000000502027225 */ /* 0x000fc800078e00ff */
[----:B------:R-:W-:Y:S01]  /*00e0*/  IMAD.IADD R6, R3, 0x1, R9 ;  /* 0x0000000103067824 */ /* 0x000fe200078e0209 */
[----:B------:R-:W-:-:S04]  /*00f0*/  ISETP.GE.U32.AND P0, PT, R2, R7, PT ;  /* 0x000000070200720c */ /* 0x000fc80003f06070 */
[----:B------:R-:W-:-:S04]  /*0100*/  ISETP.GE.U32.AND.EX P0, PT, R6, RZ, PT, P0 ;  /* 0x000000ff0600720c */ /* 0x000fc80003f06100 */
[----:B------:R-:W-:-:S13]  /*0110*/  ISETP.LT.OR P0, PT, R5, 0x1, P0 ;  /* 0x000000010500780c */ /* 0x000fda0000701670 */
[----:B------:R-:W-:Y:S05]  /*0120*/  @P0 EXIT ;  /* 0x000000000000094d */ /* 0x000fea0003800000 */
[----:B------:R-:W-:Y:S01]  /*0130*/  IMAD.MOV.U32 R0, RZ, RZ, R2 ;  /* 0x000000ffff007224 */ /* 0x000fe200078e0002 */
[----:B------:R-:W-:Y:S01]  /*0140*/  MOV R3, R6 ;  /* 0x0000000600037202 */ /* 0x000fe20000000f00 */
[----:B------:R-:W-:Y:S01]  /*0150*/  VIADD R5, R5, 0xffffffff ;  /* 0xffffffff05057836 */ /* 0x000fe20000000000 */
[----:B------:R-:W0:Y:S01]  /*0160*/  LDCU.64 UR8, c[0x0][0x358] ;  /* 0x00006b00ff0877ac */ /* 0x000e220008000a00 */
[----:B------:R-:W-:Y:S01]  /*0170*/  BSSY.RECONVERGENT B0, `(.L_x_46) ;  /* 0x0000190000007945 */ /* 0x000fe20003800200 */
[----:B------:R-:W-:Y:S02]  /*0180*/  LOP3.LUT R2, RZ, R0, RZ, 0x33, !PT ;  /* 0x00000000ff027212 */ /* 0x000fe400078e33ff */
[----:B------:R-:W-:Y:S01]  /*0190*/  LOP3.LUT R6, RZ, R3, RZ, 0x33, !PT ;  /* 0x00000003ff067212 */ /* 0x000fe200078e33ff */
[----:B------:R-:W1:Y:S01]  /*01a0*/  LDCU UR6, c[0x0][0x398] ;  /* 0x00007300ff0677ac */ /* 0x000e620008000800 */
[----:B------:R-:W-:Y:S01]  /*01b0*/  IADD3 R2, P1, PT, R7, R2, RZ ;  /* 0x0000000207027210 */ /* 0x000fe20007f3e0ff */
[----:B------:R-:W2:Y:S03]  /*01c0*/  LDCU UR14, c[0x0][0x398] ;  /* 0x00007300ff0e77ac */ /* 0x000ea60008000800 */
[-C--:B------:R-:W-:Y:S01]  /*01d0*/  ISETP.LT.U32.AND P0, PT, R2, R5.reuse, PT ;  /* 0x000000050200720c */ /* 0x080fe20003f01070 */
[----:B------:R-:W-:Y:S01]  /*01e0*/  IMAD.X R6, RZ, RZ, R6, P1 ;  /* 0x000000ffff067224 */ /* 0x000fe200008e0606 */
[----:B------:R-:W3:Y:S04]  /*01f0*/  LDCU UR15, c[0x0][0x394] ;  /* 0x00007280ff0f77ac */ /* 0x000ee80008000800 */
[----:B------:R-:W-:Y:S01]  /*0200*/  ISETP.LT.U32.AND.EX P0, PT, R6, RZ, PT, P0 ;  /* 0x000000ff0600720c */ /* 0x000fe20003f01100 */
[----:B------:R-:W4:Y:S03]  /*0210*/  LDCU.64 UR12, c[0x0][0x380] ;  /* 0x00007000ff0c77ac */ /* 0x000f260008000a00 */
[----:B------:R-:W-:Y:S01]  /*0220*/  SEL R5, R2, R5, P0 ;  /* 0x0000000502057207 */ /* 0x000fe20000000000 */
[----:B------:R-:W-:Y:S01]  /*0230*/  UMOV UR4, URZ ;  /* 0x000000ff00047c82 */ /* 0x000fe20008000000 */
[----:B------:R-:W-:-:S02]  /*0240*/  SEL R2, R6, RZ, P0 ;  /* 0x000000ff06027207 */ /* 0x000fc40000000000 */
[C---:B------:R-:W-:Y:S02]  /*0250*/  ISETP.GE.U32.AND P0, PT, R5.reuse, 0x3, PT ;  /* 0x000000030500780c */ /* 0x040fe40003f06070 */
[----:B------:R-:W-:Y:S02]  /*0260*/  IADD3 R9, PT, PT, R5, 0x1, RZ ;  /* 0x0000000105097810 */ /* 0x000fe40007ffe0ff */
[----:B------:R-:W-:Y:S01]  /*0270*/  ISETP.GE.U32.AND.EX P0, PT, R2, RZ, PT, P0 ;  /* 0x000000ff0200720c */ /* 0x000fe20003f06100 */
[----:B------:R-:W-:Y:S01]  /*0280*/  IMAD R2, R4, UR7, RZ ;  /* 0x0000000704027c24 */ /* 0x000fe2000f8e02ff */
[----:B------:R-:W-:-:S03]  /*0290*/  LOP3.LUT R8, R9, 0x3, RZ, 0xc0, !PT ;  /* 0x0000000309087812 */ /* 0x000fc600078ec0ff */
[----:B------:R-:W-:Y:S01]  /*02a0*/  IMAD R5, R2, UR5, RZ ;  /* 0x0000000502057c24 */ /* 0x000fe2000f8e02ff */
[----:B------:R-:W-:-:S07]  /*02b0*/  UMOV UR5, URZ ;  /* 0x000000ff00057c82 */ /* 0x000fce0008000000 */
[----:B01234-:R-:W-:Y:S05]  /*02c0*/  @!P0 BRA `(.L_x_47) ;  /* 0x0000001400e88947 */ /* 0x01ffea0003800000 */
[----:B------:R-:W0:Y:S01]  /*02d0*/  LDCU.64 UR10, c[0x0][0x388] ;  /* 0x00007100ff0a77ac */ /* 0x000e220008000a00 */
[----:B------:R-:W-:Y:S01]  /*02e0*/  LOP3.LUT R9, R9, 0xfffffffc, RZ, 0xc0, !PT ;  /* 0xfffffffc09097812 */ /* 0x000fe200078ec0ff */
[----:B------:R-:W-:Y:S01]  /*02f0*/  IMAD.MOV.U32 R10, RZ, RZ, RZ ;  /* 0x000000ffff0a7224 */ /* 0x000fe200078e00ff */
[----:B0-----:R-:W-:-:S04]  /*0300*/  LEA R4, P0, R0, UR10, 0x2 ;  /* 0x0000000a00047c11 */ /* 0x001fc8000f8010ff */
[----:B------:R-:W-:Y:S02]  /*0310*/  IADD3 R4, P1, PT, R4, 0x8, RZ ;  /* 0x0000000804047810 */ /* 0x000fe40007f3e0ff */
[----:B------:R-:W-:-:S05]  /*0320*/  LEA.HI.X R11, R0, UR11, R3, 0x2, P0 ;  /* 0x0000000b000b7c11 */ /* 0x000fca00080f1403 */
[----:B------:R-:W-:-:S07]  /*0330*/  IMAD.X R11, RZ, RZ, R11, P1 ;  /* 0x000000ffff0b7224 */ /* 0x000fce00008e060b */
.L_x_72:
[----:B------:R-:W-:Y:S01]  /*0340*/  ISETP.NE.AND.EX P0, PT, R3, RZ, PT, !PT ;  /* 0x000000ff0300720c */ /* 0x000fe20003f053f0 */
[----:B------:R-:W-:Y:S01]  /*0350*/  BSSY.RECONVERGENT B1, `(.L_x_48) ;  /* 0x0000020000017945 */ /* 0x000fe20003800200 */
[----:B0-----:R-:W-:Y:S01]  /*0360*/  MOV R14, R4 ;  /* 0x00000004000e7202 */ /* 0x001fe20000000f00 */
[----:B------:R-:W-:-:S10]  /*0370*/  IMAD.MOV.U32 R15, RZ, RZ, R11 ;  /* 0x000000ffff0f7224 */ /* 0x000fd400078e000b */
[----:B------:R-:W-:Y:S05]  /*0380*/  @P0 BRA `(.L_x_49) ;  /* 0x0000000000580947 */ /* 0x000fea0003800000 */
[----:B------:R-:W0:Y:S01]  /*0390*/  I2F.U32.RP R4, R5 ;  /* 0x0000000500047306 */ /* 0x000e220000209000 */
[----:B------:R-:W-:Y:S01]  /*03a0*/  IADD3 R11, PT, PT, RZ, -R5, RZ ;  /* 0x80000005ff0b7210 */ /* 0x000fe20007ffe0ff */
[----:B------:R-:W-:Y:S01]  /*03b0*/  IMAD.MOV.U32 R21, RZ, RZ, RZ ;  /* 0x000000ffff157224 */ /* 0x000fe200078e00ff */
[----:B------:R-:W-:-:S05]  /*03c0*/  ISETP.NE.U32.AND P2, PT, R5, RZ, PT ;  /* 0x000000ff0500720c */ /* 0x000fca0003f45070 */
[----:B0-----:R-:W0:Y:S02]  /*03d0*/  MUFU.RCP R4, R4 ;  /* 0x0000000400047308 */ /* 0x001e240000001000 */
[----:B0-----:R-:W-:-:S06]  /*03e0*/  VIADD R6, R4, 0xffffffe ;  /* 0x0ffffffe04067836 */ /* 0x001fcc0000000000 */
[----:B------:R0:W1:Y:S02]  /*03f0*/  F2I.FTZ.U32.TRUNC.NTZ R7, R6 ;  /* 0x0000000600077305 */ /* 0x000064000021f000 */
[----:B0-----:R-:W-:Y:S02]  /*0400*/  IMAD.MOV.U32 R6, RZ, RZ, RZ ;  /* 0x000000ffff067224 */ /* 0x001fe400078e00ff */
[----:B-1----:R-:W-:-:S04]  /*0410*/  IMAD R11, R11, R7, RZ ;  /* 0x000000070b0b7224 */ /* 0x002fc800078e02ff */
[----:B------:R-:W-:-:S06]  /*0420*/  IMAD.HI.U32 R7, R7, R11, R6 ;  /* 0x0000000b07077227 */ /* 0x000fcc00078e0006 */
[----:B------:R-:W-:-:S04]  /*0430*/  IMAD.HI.U32 R20, R7, R0, RZ ;  /* 0x0000000007147227 */ /* 0x000fc800078e00ff */
[----:B------:R-:W-:-:S04]  /*0440*/  IMAD.MOV R12, RZ, RZ, -R20 ;  /* 0x000000ffff0c7224 */ /* 0x000fc800078e0a14 */
[----:B------:R-:W-:-:S05]  /*0450*/  IMAD R12, R5, R12, R0 ;  /* 0x0000000c050c7224 */ /* 0x000fca00078e0200 */
[----:B------:R-:W-:-:S13]  /*0460*/  ISETP.GE.U32.AND P0, PT, R12, R5, PT ;  /* 0x000000050c00720c */ /* 0x000fda0003f06070 */
[----:B------:R-:W-:Y:S01]  /*0470*/  @P0 IADD3 R12, PT, PT, -R5, R12, RZ ;  /* 0x0000000c050c0210 */ /* 0x000fe20007ffe1ff */
[----:B------:R-:W-:-:S03]  /*0480*/  @P0 VIADD R20, R20, 0x1 ;  /* 0x0000000114140836 */ /* 0x000fc60000000000 */
[----:B------:R-:W-:-:S13]  /*0490*/  ISETP.GE.U32.AND P1, PT, R12, R5, PT ;  /* 0x000000050c00720c */ /* 0x000fda0003f26070 */
[----:B------:R-:W-:Y:S01]  /*04a0*/  @P1 VIADD R20, R20, 0x1 ;  /* 0x0000000114141836 */ /* 0x000fe20000000000 */
[----:B------:R-:W-:-:S04]  /*04b0*/  @!P2 LOP3.LUT R20, RZ, R5, RZ, 0x33, !PT ;  /* 0x00000005ff14a212 */ /* 0x000fc800078e33ff */
[----:B------:R-:W-:-:S05]  /*04c0*/  IADD3 R11, PT, PT, -R20, RZ, RZ ;  /* 0x000000ff140b7210 */ /* 0x000fca0007ffe1ff */
[----:B------:R-:W-:Y:S01]  /*04d0*/  IMAD R11, R5, R11, R0 ;  /* 0x0000000b050b7224 */ /* 0x000fe200078e0200 */
[----:B------:R-:W-:Y:S06]  /*04e0*/  BRA `(.L_x_50) ;  /* 0x0000000000187947 */ /* 0x000fec0003800000 */
.L_x_49:
[----:B------:R-:W-:Y:S01]  /*04f0*/  IMAD.MOV.U32 R11, RZ, RZ, R0 ;  /* 0x000000ffff0b7224 */ /* 0x000fe200078e0000 */
[----:B------:R-:W-:Y:S02]  /*0500*/  MOV R17, R3 ;  /* 0x0000000300117202 */ /* 0x000fe40000000f00 */
[----:B------:R-:W-:-:S07]  /*0510*/  MOV R4, 0x530 ;  /* 0x0000053000047802 */ /* 0x000fce0000000f00 */
[----:B------:R-:W-:Y:S05]  /*0520*/  CALL.REL.NOINC `($__internal_4_$__cuda_sm20_div_u64) ;  /* 0x0000001c001c7944 */ /* 0x000fea0003c00000 */
[----:B------:R-:W-:-:S04]  /*0530*/  IMAD.MOV R11, RZ, RZ, -R20 ;  /* 0x000000ffff0b7224 */ /* 0x000fc800078e0a14 */
[----:B------:R-:W-:-:S07]  /*0540*/  IMAD R11, R5, R11, R0 ;  /* 0x0000000b050b7224 */ /* 0x000fce00078e0200 */
.L_x_50:
[----:B------:R-:W-:Y:S05]  /*0550*/  BSYNC.RECONVERGENT B1 ;  /* 0x0000000000017941 */ /* 0x000fea0003800200 */
.L_x_48:
[----:B------:R-:W0:Y:S01]  /*0560*/  I2F.U32.RP R4, R2 ;  /* 0x0000000200047306 */ /* 0x000e220000209000 */
[----:B------:R-:W-:Y:S01]  /*0570*/  IADD3 R13, PT, PT, RZ, -R2, RZ ;  /* 0x80000002ff0d7210 */ /* 0x000fe20007ffe0ff */
[----:B------:R-:W-:Y:S01]  /*0580*/  BSSY.RECONVERGENT B1, `(.L_x_51) ;  /* 0x000002c000017945 */ /* 0x000fe20003800200 */
        /* <DEDUP_REMOVED lines=12> */
[----:B------:R-:W-:Y:S01]  /*0650*/  @P0 VIADD R16, R16, 0x1 ;  /* 0x0000000110100836 */ /* 0x000fe20000000000 */
[----:B------:R-:W-:Y:S02]  /*0660*/  ISETP.NE.AND.EX P0, PT, R3, RZ, PT, !PT ;  /* 0x000000ff0300720c */ /* 0x000fe40003f053f0 */
[----:B------:R-:W-:-:S13]  /*0670*/  ISETP.GE.U32.AND P1, PT, R7, R2, PT ;  /* 0x000000020700720c */ /* 0x000fda0003f26070 */
[----:B------:R-:W-:Y:S01]  /*0680*/  @P1 VIADD R16, R16, 0x1 ;  /* 0x0000000110101836 */ /* 0x000fe20000000000 */
[----:B------:R-:W-:Y:S01]  /*0690*/  @!P2 LOP3.LUT R16, RZ, R2, RZ, 0x33, !PT ;  /* 0x00000002ff10a212 */ /* 0x000fe200078e33ff */
[----:B------:R-:W-:Y:S06]  /*06a0*/  @P0 BRA `(.L_x_52) ;  /* 0x0000000000500947 */ /* 0x000fec0003800000 */
[----:B------:R-:W0:Y:S01]  /*06b0*/  I2F.U32.RP R4, UR14 ;  /* 0x0000000e00047d06 */ /* 0x000e220008209000 */
[----:B------:R-:W-:-:S07]  /*06c0*/  ISETP.NE.U32.AND P1, PT, RZ, UR14, PT ;  /* 0x0000000eff007c0c */ /* 0x000fce000bf25070 */
[----:B0-----:R-:W0:Y:S02]  /*06d0*/  MUFU.RCP R4, R4 ;  /* 0x0000000400047308 */ /* 0x001e240000001000 */
[----:B0-----:R-:W-:-:S06]  /*06e0*/  IADD3 R6, PT, PT, R4, 0xffffffe, RZ ;  /* 0x0ffffffe04067810 */ /* 0x001fcc0007ffe0ff */
        /* <DEDUP_REMOVED lines=13> */
[----:B------:R-:W-:-:S04]  /*07c0*/  @!P1 LOP3.LUT R11, RZ, UR14, RZ, 0x33, !PT ;  /* 0x0000000eff0b9c12 */ /* 0x000fc8000f8e33ff */
[----:B------:R-:W-:Y:S01]  /*07d0*/  MOV R6, R11 ;  /* 0x0000000b00067202 */ /* 0x000fe20000000f00 */
[----:B------:R-:W-:Y:S06]  /*07e0*/  BRA `(.L_x_53) ;  /* 0x0000000000147947 */ /* 0x000fec0003800000 */
.L_x_52:
[----:B------:R-:W-:Y:S01]  /*07f0*/  IMAD.MOV.U32 R4, RZ, RZ, R0 ;  /* 0x000000ffff047224 */ /* 0x000fe200078e0000 */
[----:B------:R-:W-:Y:S02]  /*0800*/  MOV R7, R3 ;  /* 0x0000000300077202 */ /* 0x000fe40000000f00 */
[----:B------:R-:W-:-:S07]  /*0810*/  MOV R6, 0x830 ;  /* 0x0000083000067802 */ /* 0x000fce0000000f00 */
[----:B------:R-:W-:Y:S05]  /*0820*/  CALL.REL.NOINC `($__internal_5_$__cuda_sm20_rem_u64) ;  /* 0x0000001c00747944 */ /* 0x000fea0003c00000 */
[----:B------:R-:W-:-:S07]  /*0830*/  IMAD.MOV.U32 R6, RZ, RZ, R4 ;  /* 0x000000ffff067224 */ /* 0x000fce00078e0004 */
.L_x_53:
[----:B------:R-:W-:Y:S05]  /*0840*/  BSYNC.RECONVERGENT B1 ;  /* 0x0000000000017941 */ /* 0x000fea0003800200 */
.L_x_51:
[----:B------:R-:W-:Y:S02]  /*0850*/  IMAD.MOV.U32 R17, RZ, RZ, RZ ;  /* 0x000000ffff117224 */ /* 0x000fe400078e00ff */
[----:B------:R-:W-:Y:S02]  /*0860*/  IMAD R11, R21, UR15, RZ ;  /* 0x0000000f150b7c24 */ /* 0x000fe4000f8e02ff */
[----:B------:R-:W-:-:S05]  /*0870*/  IMAD.WIDE.U32 R20, R20, UR15, R16 ;  /* 0x0000000f14147c25 */ /* 0x000fca000f8e0010 */
[----:B------:R-:W-:Y:S01]  /*0880*/  IADD3 R4, PT, PT, R21, R11, RZ ;  /* 0x0000000b15047210 */ /* 0x000fe20007ffe0ff */
[----:B------:R-:W-:-:S04]  /*0890*/  IMAD.WIDE.U32 R20, R20, UR14, R6 ;  /* 0x0000000e14147c25 */ /* 0x000fc8000f8e0006 */
[----:B------:R-:W-:Y:S01]  /*08a0*/  IMAD R7, R4, UR14, RZ ;  /* 0x0000000e04077c24 */ /* 0x000fe2000f8e02ff */
[----:B------:R-:W-:-:S03]  /*08b0*/  LEA R6, P0, R20, UR12, 0x2 ;  /* 0x0000000c14067c11 */ /* 0x000fc6000f8010ff */
[----:B------:R-:W-:-:S05]  /*08c0*/  IMAD.IADD R7, R21, 0x1, R7 ;  /* 0x0000000115077824 */ /* 0x000fca00078e0207 */
[----:B------:R-:W-:-:S06]  /*08d0*/  LEA.HI.X R7, R20, UR13, R7, 0x2, P0 ;  /* 0x0000000d14077c11 */ /* 0x000fcc00080f1407 */
[----:B------:R-:W2:Y:S01]  /*08e0*/  LDG.E.CONSTANT R7, desc[UR8][R6.64] ;  /* 0x0000000806077981 */ /* 0x000ea2000c1e9900 */
[----:B------:R-:W-:Y:S01]  /*08f0*/  IADD3 R11, P0, PT, R0, 0x1, RZ ;  /* 0x00000001000b7810 */ /* 0x000fe20007f1e0ff */
[----:B------:R-:W-:Y:S04]  /*0900*/  BSSY.RECONVERGENT B1, `(.L_x_54) ;  /* 0x000001f000017945 */ /* 0x000fe80003800200 */
[----:B------:R-:W-:-:S05]  /*0910*/  IMAD.X R17, RZ, RZ, R3, P0 ;  /* 0x000000ffff117224 */ /* 0x000fca00000e0603 */
[----:B------:R-:W-:Y:S01]  /*0920*/  ISETP.NE.U32.AND P2, PT, R17, RZ, PT ;  /* 0x000000ff1100720c */ /* 0x000fe20003f45070 */
[----:B--2---:R0:W-:-:S12]  /*0930*/  STG.E desc[UR8][R14.64+-0x8], R7 ;  /* 0xfffff8070e007986 */ /* 0x0041d8000c101908 */
[----:B------:R-:W-:Y:S05]  /*0940*/  @P2 BRA `(.L_x_55) ;  /* 0x0000000000582947 */ /* 0x000fea0003800000 */
[----:B------:R-:W1:Y:S01]  /*0950*/  I2F.U32.RP R12, R5 ;  /* 0x00000005000c7306 */ /* 0x000e620000209000 */
[----:B------:R-:W-:Y:S01]  /*0960*/  IMAD.MOV R13, RZ, RZ, -R5 ;  /* 0x000000ffff0d7224 */ /* 0x000fe200078e0a05 */
[----:B------:R-:W-:Y:S01]  /*0970*/  ISETP.NE.U32.AND P3, PT, R5, RZ, PT ;  /* 0x000000ff0500720c */ /* 0x000fe20003f65070 */
[----:B------:R-:W-:-:S05]  /*0980*/  IMAD.MOV.U32 R21, RZ, RZ, RZ ;  /* 0x000000ffff157224 */ /* 0x000fca00078e00ff */
[----:B-1----:R-:W1:Y:S02]  /*0990*/  MUFU.RCP R12, R12 ;  /* 0x0000000c000c7308 */ /* 0x002e640000001000 */
[----:B-1----:R-:W-:-:S06]  /*09a0*/  IADD3 R6, PT, PT, R12, 0xffffffe, RZ ;  /* 0x0ffffffe0c067810 */ /* 0x002fcc0007ffe0ff */
[----:B0-----:R0:W1:Y:S02]  /*09b0*/  F2I.FTZ.U32.TRUNC.NTZ R7, R6 ;  /* 0x0000000600077305 */ /* 0x001064000021f000 */
[----:B0-----:R-:W-:Y:S02]  /*09c0*/  IMAD.MOV.U32 R6, RZ, RZ, RZ ;  /* 0x000000ffff067224 */ /* 0x001fe400078e00ff */
[----:B-1----:R-:W-:-:S04]  /*09d0*/  IMAD R13, R13, R7, RZ ;  /* 0x000000070d0d7224 */ /* 0x002fc800078e02ff */
[----:B------:R-:W-:-:S06]  /*09e0*/  IMAD.HI.U32 R20, R7, R13, R6 ;  /* 0x0000000d07147227 */ /* 0x000fcc00078e0006 */
[----:B------:R-:W-:-:S05]  /*09f0*/  IMAD.HI.U32 R20, R20, R11, RZ ;  /* 0x0000000b14147227 */ /* 0x000fca00078e00ff */
[----:B------:R-:W-:-:S05]  /*0a00*/  IADD3 R4, PT, PT, -R20, RZ, RZ ;  /* 0x000000ff14047210 */ /* 0x000fca0007ffe1ff */
[----:B------:R-:W-:-:S05]  /*0a10*/  IMAD R4, R5, R4, R11 ;  /* 0x0000000405047224 */ /* 0x000fca00078e020b */
[----:B------:R-:W-:-:S13]  /*0a20*/  ISETP.GE.U32.AND P0, PT, R4, R5, PT ;  /* 0x000000050400720c */ /* 0x000fda0003f06070 */
[----:B------:R-:W-:Y:S02]  /*0a30*/  @P0 IMAD.IADD R4, R4, 0x1, -R5 ;  /* 0x0000000104040824 */ /* 0x000fe400078e0a05 */
[----:B------:R-:W-:-:S03]  /*0a40*/  @P0 VIADD R20, R20, 0x1 ;  /* 0x0000000114140836 */ /* 0x000fc60000000000 */
[----:B------:R-:W-:-:S13]  /*0a50*/  ISETP.GE.U32.AND P1, PT, R4, R5, PT ;  /* 0x000000050400720c */ /* 0x000fda0003f26070 */
[----:B------:R-:W-:Y:S02]  /*0a60*/  @P1 IADD3 R20, PT, PT, R20, 0x1, RZ ;  /* 0x0000000114141810 */ /* 0x000fe40007ffe0ff */
[----:B------:R-:W-:-:S05]  /*0a70*/  @!P3 LOP3.LUT R20, RZ, R5, RZ, 0x33, !PT ;  /* 0x00000005ff14b212 */ /* 0x000fca00078e33ff */
[----:B------:R-:W-:-:S04]  /*0a80*/  IMAD.MOV R4, RZ, RZ, -R20 ;  /* 0x000000ffff047224 */ /* 0x000fc800078e0a14 */
[----:B------:R-:W-:Y:S01]  /*0a90*/  IMAD R13, R5, R4, R11 ;  /* 0x00000004050d7224 */ /* 0x000fe200078e020b */
[----:B------:R-:W-:Y:S06]  /*0aa0*/  BRA `(.L_x_56) ;  /* 0x0000000000107947 */ /* 0x000fec0003800000 */
.L_x_55:
[----:B------:R-:W-:-:S07]  /*0ab0*/  MOV R4, 0xad0 ;  /* 0x00000ad000047802 */ /* 0x000fce0000000f00 */
[----:B0-----:R-:W-:Y:S05]  /*0ac0*/  CALL.REL.NOINC `($__internal_4_$__cuda_sm20_div_u64) ;  /* 0x0000001400b47944 */ /* 0x001fea0003c00000 */
[----:B------:R-:W-:-:S05]  /*0ad0*/  IADD3 R4, PT, PT, -R20, RZ, RZ ;  /* 0x000000ff14047210 */ /* 0x000fca0007ffe1ff */
[----:B------:R-:W-:-:S07]  /*0ae0*/  IMAD R13, R5, R4, R11 ;  /* 0x00000004050d7224 */ /* 0x000fce00078e020b */
.L_x_56:
[----:B------:R-:W-:Y:S05]  /*0af0*/  BSYNC.RECONVERGENT B1 ;  /* 0x0000000000017941 */ /* 0x000fea0003800200 */
.L_x_54:
[----:B------:R-:W0:Y:S01]  /*0b00*/  I2F.U32.RP R4, R2 ;  /* 0x0000000200047306 */ /* 0x000e220000209000 */
[----:B------:R-:W-:Y:S01]  /*0b10*/  IMAD.MOV R19, RZ, RZ, -R2 ;  /* 0x000000ffff137224 */ /* 0x000fe200078e0a02 */
[----:B------:R-:W-:Y:S01]  /*0b20*/  ISETP.NE.U32.AND P3, PT, R2, RZ, PT ;  /* 0x000000ff0200720c */ /* 0x000fe20003f65070 */
[----:B------:R-:W-:Y:S05]  /*0b30*/  BSSY.RECONVERGENT B1, `(.L_x_57) ;  /* 0x0000029000017945 */ /* 0x000fea0003800200 */
[----:B0-----:R-:W0:Y:S02]  /*0b40*/  MUFU.RCP R4, R4 ;  /* 0x0000000400047308 */ /* 0x001e240000001000 */
[----:B0-----:R-:W-:-:S06]  /*0b50*/  VIADD R6, R4, 0xffffffe ;  /* 0x0ffffffe04067836 */ /* 0x001fcc0000000000 */
[----:B------:R0:W1:Y:S02]  /*0b60*/  F2I.FTZ.U32.TRUNC.NTZ R7, R6 ;  /* 0x0000000600077305 */ /* 0x000064000021f000 */
[----:B0-----:R-:W-:Y:S02]  /*0b70*/  HFMA2 R6, -RZ, RZ, 0, 0 ;  /* 0x00000000ff067431 */ /* 0x001fe400000001ff */
[----:B-1----:R-:W-:-:S04]  /*0b80*/  IMAD R19, R19, R7, RZ ;  /* 0x0000000713137224 */ /* 0x002fc800078e02ff */
[----:B------:R-:W-:-:S06]  /*0b90*/  IMAD.HI.U32 R16, R7, R19, R6 ;  /* 0x0000001307107227 */ /* 0x000fcc00078e0006 */
[----:B------:R-:W-:-:S04]  /*0ba0*/  IMAD.HI.U32 R16, R16, R13, RZ ;  /* 0x0000000d10107227 */ /* 0x000fc800078e00ff */
[----:B------:R-:W-:-:S04]  /*0bb0*/  IMAD.MOV R7, RZ, RZ, -R16 ;  /* 0x000000ffff077224 */ /* 0x000fc800078e0a10 */
[----:B------:R-:W-:-:S05]  /*0bc0*/  IMAD R7, R2, R7, R13 ;  /* 0x0000000702077224 */ /* 0x000fca00078e020d */
[----:B------:R-:W-:-:S13]  /*0bd0*/  ISETP.GE.U32.AND P0, PT, R7, R2, PT ;  /* 0x000000020700720c */ /* 0x000fda0003f06070 */
[----:B------:R-:W-:Y:S01]  /*0be0*/  @P0 IMAD.IADD R7, R7, 0x1, -R2 ;  /* 0x0000000107070824 */ /* 0x000fe200078e0a02 */
[----:B------:R-:W-:-:S04]  /*0bf0*/  @P0 IADD3 R16, PT, PT, R16, 0x1, RZ ;  /* 0x0000000110100810 */ /* 0x000fc80007ffe0ff */
[----:B------:R-:W-:-:S13]  /*0c00*/  ISETP.GE.U32.AND P1, PT, R7, R2, PT ;  /* 0x000000020700720c */ /* 0x000fda0003f26070 */
[----:B------:R-:W-:Y:S01]  /*0c10*/  @P1 VIADD R16, R16, 0x1 ;  /* 0x0000000110101836 */ /* 0x000fe20000000000 */
[----:B------:R-:W-:Y:S01]  /*0c20*/  @!P3 LOP3.LUT R16, RZ, R2, RZ, 0x33, !PT ;  /* 0x00000002ff10b212 */ /* 0x000fe200078e33ff */
[----:B------:R-:W-:Y:S06]  /*0c30*/  @P2 BRA `(.L_x_58) ;  /* 0x00000000004c2947 */ /* 0x000fec0003800000 */
[----:B------:R-:W0:Y:S01]  /*0c40*/  I2F.U32.RP R12, UR14 ;  /* 0x0000000e000c7d06 */ /* 0x000e220008209000 */
[----:B------:R-:W-:Y:S01]  /*0c50*/  IMAD.MOV.U32 R6, RZ, RZ, RZ ;  /* 0x000000ffff067224 */ /* 0x000fe200078e00ff */
[----:B------:R-:W-:-:S06]  /*0c60*/  ISETP.NE.U32.AND P1, PT, RZ, UR14, PT ;  /* 0x0000000eff007c0c */ /* 0x000fcc000bf25070 */
[----:B0-----:R-:W0:Y:S02]  /*0c70*/  MUFU.RCP R12, R12 ;  /* 0x0000000c000c7308 */ /* 0x001e240000001000 */
[----:B0-----:R-:W-:-:S06]  /*0c80*/  VIADD R7, R12, 0xffffffe ;  /* 0x0ffffffe0c077836 */ /* 0x001fcc0000000000 */
[----:B------:R-:W0:Y:S02]  /*0c90*/  F2I.FTZ.U32.TRUNC.NTZ R7, R7 ;  /* 0x0000000700077305 */ /* 0x000e24000021f000 */
[----:B0-----:R-:W-:-:S05]  /*0ca0*/  IADD3 R13, PT, PT, RZ, -R7, RZ ;  /* 0x80000007ff0d7210 */ /* 0x001fca0007ffe0ff */
[----:B------:R-:W-:-:S04]  /*0cb0*/  IMAD R13, R13, UR14, RZ ;  /* 0x0000000e0d0d7c24 */ /* 0x000fc8000f8e02ff */
[----:B------:R-:W-:-:S04]  /*0cc0*/  IMAD.HI.U32 R4, R7, R13, R6 ;  /* 0x0000000d07047227 */ /* 0x000fc800078e0006 */
[----:B------:R-:W-:Y:S02]  /*0cd0*/  IMAD.MOV.U32 R7, RZ, RZ, RZ ;  /* 0x000000ffff077224 */ /* 0x000fe400078e00ff */
[----:B------:R-:W-:-:S04]  /*0ce0*/  IMAD.HI.U32 R4, R4, R11, RZ ;  /* 0x0000000b04047227 */ /* 0x000fc800078e00ff */
[----:B------:R-:W-:-:S04]  /*0cf0*/  IMAD.MOV R4, RZ, RZ, -R4 ;  /* 0x000000ffff047224 */ /* 0x000fc800078e0a04 */
[----:B------:R-:W-:-:S05]  /*0d00*/  IMAD R6, R4, UR14, R11 ;  /* 0x0000000e04067c24 */ /* 0x000fca000f8e020b */
[----:B------:R-:W-:-:S13]  /*0d10*/  ISETP.GE.U32.AND P0, PT, R6, UR14, PT ;  /* 0x0000000e06007c0c */ /* 0x000fda000bf06070 */
[----:B------:R-:W-:-:S04]  /*0d20*/  @P0 IADD3 R6, PT, PT, R6, -UR14, RZ ;  /* 0x8000000e06060c10 */ /* 0x000fc8000fffe0ff */
[----:B------:R-:W-:-:S13]  /*0d30*/  ISETP.GE.U32.AND P0, PT, R6, UR14, PT ;  /* 0x0000000e06007c0c */ /* 0x000fda000bf06070 */
[----:B------:R-:W-:Y:S01]  /*0d40*/  @P0 VIADD R6, R6, -UR14 ;  /* 0x8000000e06060c36 */ /* 0x000fe20008000000 */
[----:B------:R-:W-:Y:S01]  /*0d50*/  @!P1 LOP3.LUT R6, RZ, UR14, RZ, 0x33, !PT ;  /* 0x0000000eff069c12 */ /* 0x000fe2000f8e33ff */
[----:B------:R-:W-:Y:S06]  /*0d60*/  BRA `(.L_x_59) ;  /* 0x0000000000147947 */ /* 0x000fec0003800000 */
.L_x_58:
[----:B------:R-:W-:Y:S01]  /*0d70*/  MOV R4, R11 ;  /* 0x0000000b00047202 */ /* 0x000fe20000000f00 */
[----:B------:R-:W-:Y:S01]  /*0d80*/  IMAD.MOV.U32 R7, RZ, RZ, R17 ;  /* 0x000000ffff077224 */ /* 0x000fe200078e0011 */
[----:B------:R-:W-:-:S07]  /*0d90*/  MOV R6, 0xdb0 ;  /* 0x00000db000067802 */ /* 0x000fce0000000f00 */
[----:B------:R-:W-:Y:S05]  /*0da0*/  CALL.REL.NOINC `($__internal_5_$__cuda_sm20_rem_u64) ;  /* 0x0000001800147944 */ /* 0x000fea0003c00000 */
[----:B------:R-:W-:-:S07]  /*0db0*/  IMAD.MOV.U32 R6, RZ, RZ, R4 ;  /* 0x000000ffff067224 */ /* 0x000fce00078e0004 */
.L_x_59:
[----:B------:R-:W-:Y:S05]  /*0dc0*/  BSYNC.RECONVERGENT B1 ;  /* 0x0000000000017941 */ /* 0x000fea0003800200 */
.L_x_57:
[----:B------:R-:W-:Y:S01]  /*0dd0*/  MOV R17, RZ ;  /* 0x000000ff00117202 */ /* 0x000fe20000000f00 */
[----:B------:R-:W-:Y:S02]  /*0de0*/  IMAD R11, R21, UR15, RZ ;  /* 0x0000000f150b7c24 */ /* 0x000fe4000f8e02ff */
[----:B------:R-:W-:-:S04]  /*0df0*/  IMAD.WIDE.U32 R20, R20, UR15, R16 ;  /* 0x0000000f14147c25 */ /* 0x000fc8000f8e0010 */
[----:B------:R-:W-:Y:S02]  /*0e00*/  IMAD.IADD R4, R21, 0x1, R11 ;  /* 0x0000000115047824 */ /* 0x000fe400078e020b */
[----:B------:R-:W-:-:S04]  /*0e10*/  IMAD.WIDE.U32 R20, R20, UR14, R6 ;  /* 0x0000000e14147c25 */ /* 0x000fc8000f8e0006 */
[----:B------:R-:W-:Y:S01]  /*0e20*/  IMAD R7, R4, UR14, RZ ;  /* 0x0000000e04077c24 */ /* 0x000fe2000f8e02ff */
[----:B------:R-:W-:-:S03]  /*0e30*/  LEA R6, P0, R20, UR12, 0x2 ;  /* 0x0000000c14067c11 */ /* 0x000fc6000f8010ff */
[----:B------:R-:W-:-:S05]  /*0e40*/  IMAD.IADD R7, R21, 0x1, R7 ;  /* 0x0000000115077824 */ /* 0x000fca00078e0207 */
[----:B------:R-:W-:-:S06]  /*0e50*/  LEA.HI.X R7, R20, UR13, R7, 0x2, P0 ;  /* 0x0000000d14077c11 */ /* 0x000fcc00080f1407 */
[----:B------:R-:W2:Y:S01]  /*0e60*/  LDG.E.CONSTANT R7, desc[UR8][R6.64] ;  /* 0x0000000806077981 */ /* 0x000ea2000c1e9900 */
[----:B------:R-:W-:Y:S01]  /*0e70*/  IADD3 R11, P0, PT, R0, 0x2, RZ ;  /* 0x00000002000b7810 */ /* 0x000fe20007f1e0ff */
[----:B------:R-:W-:Y:S03]  /*0e80*/  BSSY.RECONVERGENT B1, `(.L_x_60) ;  /* 0x0000022000017945 */ /* 0x000fe60003800200 */
[----:B------:R-:W-:-:S04]  /*0e90*/  IADD3.X R18, PT, PT, RZ, R3, RZ, P0, !PT ;  /* 0x00000003ff127210 */ /* 0x000fc800007fe4ff */
[----:B------:R-:W-:Y:S01]  /*0ea0*/  ISETP.NE.U32.AND P2, PT, R18, RZ, PT ;  /* 0x000000ff1200720c */ /* 0x000fe20003f45070 */
[----:B--2---:R0:W-:-:S12]  /*0eb0*/  STG.E desc[UR8][R14.64+-0x4], R7 ;  /* 0xfffffc070e007986 */ /* 0x0041d8000c101908 */
[----:B------:R-:W-:Y:S05]  /*0ec0*/  @P2 BRA `(.L_x_61) ;  /* 0x0000000000582947 */ /* 0x000fea0003800000 */
[----:B------:R-:W1:Y:S01]  /*0ed0*/  I2F.U32.RP R12, R5 ;  /* 0x00000005000c7306 */ /* 0x000e620000209000 */
[----:B------:R-:W-:Y:S01]  /*0ee0*/  IMAD.MOV R13, RZ, RZ, -R5 ;  /* 0x000000ffff0d7224 */ /* 0x000fe200078e0a05 */
[----:B------:R-:W-:Y:S02]  /*0ef0*/  ISETP.NE.U32.AND P3, PT, R5, RZ, PT ;  /* 0x000000ff0500720c */ /* 0x000fe40003f65070 */
[----:B------:R-:W-:-:S04]  /*0f00*/  MOV R17, RZ ;  /* 0x000000ff00117202 */ /* 0x000fc80000000f00 */
[----:B-1----:R-:W1:Y:S02]  /*0f10*/  MUFU.RCP R12, R12 ;  /* 0x0000000c000c7308 */ /* 0x002e640000001000 */
[----:B-1----:R-:W-:-:S06]  /*0f20*/  VIADD R6, R12, 0xffffffe ;  /* 0x0ffffffe0c067836 */ /* 0x002fcc0000000000 */
[----:B0-----:R0:W1:Y:S02]  /*0f30*/  F2I.FTZ.U32.TRUNC.NTZ R7, R6 ;  /* 0x0000000600077305 */ /* 0x001064000021f000 */
        /* <DEDUP_REMOVED lines=11> */
[----:B------:R-:W-:-:S05]  /*0ff0*/  @!P3 LOP3.LUT R16, RZ, R5, RZ, 0x33, !PT ;  /* 0x00000005ff10b212 */ /* 0x000fca00078e33ff */
[----:B------:R-:W-:-:S04]  /*1000*/  IMAD.MOV R4, RZ, RZ, -R16 ;  /* 0x000000ffff047224 */ /* 0x000fc800078e0a10 */
[----:B------:R-:W-:Y:S01]  /*1010*/  IMAD R13, R5, R4, R11 ;  /* 0x00000004050d7224 */ /* 0x000fe200078e020b */
[----:B------:R-:W-:Y:S06]  /*1020*/  BRA `(.L_x_62) ;  /* 0x00000000001c7947 */ /* 0x000fec0003800000 */
.L_x_61:
[----:B------:R-:W-:Y:S01]  /*1030*/  IMAD.MOV.U32 R17, RZ, RZ, R18 ;  /* 0x000000ffff117224 */ /* 0x000fe200078e0012 */
[----:B------:R-:W-:-:S07]  /*1040*/  MOV R4, 0x1060 ;  /* 0x0000106000047802 */ /* 0x000fce0000000f00 */
[----:B0-----:R-:W-:Y:S05]  /*1050*/  CALL.REL.NOINC `($__internal_4_$__cuda_sm20_div_u64) ;  /* 0x0000001000507944 */ /* 0x001fea0003c00000 */
[----:B------:R-:W-:Y:S01]  /*1060*/  IADD3 R4, PT, PT, -R20, RZ, RZ ;  /* 0x000000ff14047210 */ /* 0x000fe20007ffe1ff */
[----:B------:R-:W-:Y:S01]  /*1070*/  IMAD.MOV.U32 R16, RZ, RZ, R20 ;  /* 0x000000ffff107224 */ /* 0x000fe200078e0014 */
[----:B------:R-:W-:-:S03]  /*1080*/  MOV R17, R21 ;  /* 0x0000001500117202 */ /* 0x000fc60000000f00 */
[----:B------:R-:W-:-:S07]  /*1090*/  IMAD R13, R5, R4, R11 ;  /* 0x00000004050d7224 */ /* 0x000fce00078e020b */
.L_x_62:
[----:B------:R-:W-:Y:S05]  /*10a0*/  BSYNC.RECONVERGENT B1 ;  /* 0x0000000000017941 */ /* 0x000fea0003800200 */
.L_x_60:
        /* <DEDUP_REMOVED lines=21> */
[----:B------:R-:W-:Y:S01]  /*1200*/  HFMA2 R6, -RZ, RZ, 0, 0 ;  /* 0x00000000ff067431 */ /* 0x000fe200000001ff */
[----:B------:R-:W-:-:S06]  /*1210*/  ISETP.NE.U32.AND P1, PT, RZ, UR14, PT ;  /* 0x0000000eff007c0c */ /* 0x000fcc000bf25070 */
[----:B0-----:R-:W0:Y:S02]  /*1220*/  MUFU.RCP R12, R12 ;  /* 0x0000000c000c7308 */ /* 0x001e240000001000 */
[----:B0-----:R-:W-:-:S06]  /*1230*/  IADD3 R7, PT, PT, R12, 0xffffffe, RZ ;  /* 0x0ffffffe0c077810 */ /* 0x001fcc0007ffe0ff */
[----:B------:R-:W0:Y:S02]  /*1240*/  F2I.FTZ.U32.TRUNC.NTZ R7, R7 ;  /* 0x0000000700077305 */ /* 0x000e24000021f000 */
[----:B0-----:R-:W-:-:S04]  /*1250*/  IMAD.MOV R13, RZ, RZ, -R7 ;  /* 0x000000ffff0d7224 */ /* 0x001fc800078e0a07 */
[----:B------:R-:W-:-:S04]  /*1260*/  IMAD R13, R13, UR14, RZ ;  /* 0x0000000e0d0d7c24 */ /* 0x000fc8000f8e02ff */
[----:B------:R-:W-:Y:S01]  /*1270*/  IMAD.HI.U32 R4, R7, R13, R6 ;  /* 0x0000000d07047227 */ /* 0x000fe200078e0006 */
[----:B------:R-:W-:-:S05]  /*1280*/  MOV R7, RZ ;  /* 0x000000ff00077202 */ /* 0x000fca0000000f00 */
        /* <DEDUP_REMOVED lines=9> */
.L_x_64:
[----:B------:R-:W-:Y:S01]  /*1320*/  IMAD.MOV.U32 R4, RZ, RZ, R11 ;  /* 0x000000ffff047224 */ /* 0x000fe200078e000b */
[----:B------:R-:W-:Y:S02]  /*1330*/  MOV R7, R18 ;  /* 0x0000001200077202 */ /* 0x000fe40000000f00 */
[----:B------:R-:W-:-:S07]  /*1340*/  MOV R6, 0x1360 ;  /* 0x0000136000067802 */ /* 0x000fce0000000f00 */
[----:B------:R-:W-:Y:S05]  /*1350*/  CALL.REL.NOINC `($__internal_5_$__cuda_sm20_rem_u64) ;  /* 0x0000001000a87944 */ /* 0x000fea0003c00000 */
[----:B------:R-:W-:-:S07]  /*1360*/  IMAD.MOV.U32 R6, RZ, RZ, R4 ;  /* 0x000000ffff067224 */ /* 0x000fce00078e0004 */
.L_x_65:
[----:B------:R-:W-:Y:S05]  /*1370*/  BSYNC.RECONVERGENT B1 ;  /* 0x0000000000017941 */ /* 0x000fea0003800200 */
.L_x_63:
[----:B------:R-:W-:Y:S02]  /*1380*/  HFMA2 R21, -RZ, RZ, 0, 0 ;  /* 0x00000000ff157431 */ /* 0x000fe400000001ff */
[----:B------:R-:W-:Y:S02]  /*1390*/  IMAD R11, R17, UR15, RZ ;  /* 0x0000000f110b7c24 */ /* 0x000fe4000f8e02ff */
[----:B------:R-:W-:-:S04]  /*13a0*/  IMAD.WIDE.U32 R16, R16, UR15, R20 ;  /* 0x0000000f10107c25 */ /* 0x000fc8000f8e0014 */
[----:B------:R-:W-:Y:S02]  /*13b0*/  IMAD.IADD R4, R17, 0x1, R11 ;  /* 0x0000000111047824 */ /* 0x000fe400078e020b */
[----:B------:R-:W-:-:S04]  /*13c0*/  IMAD.WIDE.U32 R16, R16, UR14, R6 ;  /* 0x0000000e10107c25 */ /* 0x000fc8000f8e0006 */
[----:B------:R-:W-:Y:S01]  /*13d0*/  IMAD R7, R4, UR14, RZ ;  /* 0x0000000e04077c24 */ /* 0x000fe2000f8e02ff */
[----:B------:R-:W-:-:S04]  /*13e0*/  LEA R6, P0, R16, UR12, 0x2 ;  /* 0x0000000c10067c11 */ /* 0x000fc8000f8010ff */
[----:B------:R-:W-:-:S04]  /*13f0*/  IADD3 R7, PT, PT, R17, R7, RZ ;  /* 0x0000000711077210 */ /* 0x000fc80007ffe0ff */
        /* <DEDUP_REMOVED lines=13> */
[----:B-1----:R-:W-:-:S06]  /*14d0*/  IADD3 R6, PT, PT, R12, 0xffffffe, RZ ;  /* 0x0ffffffe0c067810 */ /* 0x002fcc0007ffe0ff */
[----:B0-----:R0:W1:Y:S02]  /*14e0*/  F2I.FTZ.U32.TRUNC.NTZ R7, R6 ;  /* 0x0000000600077305 */ /* 0x001064000021f000 */
[----:B0-----:R-:W-:Y:S01]  /*14f0*/  MOV R6, RZ ;  /* 0x000000ff00067202 */ /* 0x001fe20000000f00 */
        /* <DEDUP_REMOVED lines=9> */
[----:B------:R-:W-:Y:S02]  /*1590*/  @P1 IADD3 R16, PT, PT, R16, 0x1, RZ ;  /* 0x0000000110101810 */ /* 0x000fe40007ffe0ff */
[----:B------:R-:W-:-:S05]  /*15a0*/  @!P3 LOP3.LUT R16, RZ, R5, RZ, 0x33, !PT ;  /* 0x00000005ff10b212 */ /* 0x000fca00078e33ff */
[----:B------:R-:W-:-:S04]  /*15b0*/  IMAD.MOV R4, RZ, RZ, -R16 ;  /* 0x000000ffff047224 */ /* 0x000fc800078e0a10 */
[----:B------:R-:W-:Y:S01]  /*15c0*/  IMAD R13, R5, R4, R11 ;  /* 0x00000004050d7224 */ /* 0x000fe200078e020b */
[----:B------:R-:W-:Y:S06]  /*15d0*/  BRA `(.L_x_68) ;  /* 0x00000000001c7947 */ /* 0x000fec0003800000 */
.L_x_67:
[----:B------:R-:W-:Y:S01]  /*15e0*/  IMAD.MOV.U32 R17, RZ, RZ, R18 ;  /* 0x000000ffff117224 */ /* 0x000fe200078e0012 */
[----:B------:R-:W-:-:S07]  /*15f0*/  MOV R4, 0x1610 ;  /* 0x0000161000047802 */ /* 0x000fce0000000f00 */
[----:B0-----:R-:W-:Y:S05]  /*1600*/  CALL.REL.NOINC `($__internal_4_$__cuda_sm20_div_u64) ;  /* 0x0000000800e47944 */ /* 0x001fea0003c00000 */
[----:B------:R-:W-:Y:S01]  /*1610*/  IADD3 R4, PT, PT, -R20, RZ, RZ ;  /* 0x000000ff14047210 */ /* 0x000fe20007ffe1ff */
[----:B------:R-:W-:Y:S01]  /*1620*/  IMAD.MOV.U32 R16, RZ, RZ, R20 ;  /* 0x000000ffff107224 */ /* 0x000fe200078e0014 */
[----:B------:R-:W-:-:S03]  /*1630*/  MOV R17, R21 ;  /* 0x0000001500117202 */ /* 0x000fc60000000f00 */
[----:B------:R-:W-:-:S07]  /*1640*/  IMAD R13, R5, R4, R11 ;  /* 0x00000004050d7224 */ /* 0x000fce00078e020b */
.L_x_68:
[----:B------:R-:W-:Y:S05]  /*1650*/  BSYNC.RECONVERGENT B1 ;  /* 0x0000000000017941 */ /* 0x000fea0003800200 */
.L_x_66:
        /* <DEDUP_REMOVED lines=39> */
.L_x_70:
[----:B------:R-:W-:Y:S01]  /*18d0*/  IMAD.MOV.U32 R4, RZ, RZ, R11 ;  /* 0x000000ffff047224 */ /* 0x000fe200078e000b */
[----:B------:R-:W-:Y:S02]  /*18e0*/  MOV R7, R18 ;  /* 0x0000001200077202 */ /* 0x000fe40000000f00 */
[----:B------:R-:W-:-:S07]  /*18f0*/  MOV R6, 0x1910 ;  /* 0x0000191000067802 */ /* 0x000fce0000000f00 */
[----:B------:R-:W-:Y:S05]  /*1900*/  CALL.REL.NOINC `($__internal_5_$__cuda_sm20_rem_u64) ;  /* 0x0000000c003c7944 */ /* 0x000fea0003c00000 */
[----:B------:R-:W-:-:S07]  /*1910*/  IMAD.MOV.U32 R6, RZ, RZ, R4 ;  /* 0x000000ffff067224 */ /* 0x000fce00078e0004 */
.L_x_71:
[----:B------:R-:W-:Y:S05]  /*1920*/  BSYNC.RECONVERGENT B1 ;  /* 0x0000000000017941 */ /* 0x000fea0003800200 */
.L_x_69:
        /* <DEDUP_REMOVED lines=10> */
[----:B------:R-:W-:Y:S02]  /*19d0*/  IADD3 R9, P0, PT, R9, -0x4, RZ ;  /* 0xfffffffc09097810 */ /* 0x000fe40007f1e0ff */
[----:B------:R-:W-:Y:S02]  /*19e0*/  IADD3 R4, P2, PT, R14, 0x10, RZ ;  /* 0x000000100e047810 */ /* 0x000fe40007f5e0ff */
[----:B------:R-:W-:Y:S02]  /*19f0*/  IADD3.X R10, PT, PT, R10, -0x1, RZ, P0, !PT ;  /* 0xffffffff0a0a7810 */ /* 0x000fe400007fe4ff */
[----:B------:R-:W-:Y:S01]  /*1a00*/  ISETP.NE.U32.AND P0, PT, R9, RZ, PT ;  /* 0x000000ff0900720c */ /* 0x000fe20003f05070 */
[----:B------:R-:W-:Y:S01]  /*1a10*/  IMAD.X R11, RZ, RZ, R15, P2 ;  /* 0x000000ffff0b7224 */ /* 0x000fe200010e060f */
[----:B------:R-:W-:Y:S02]  /*1a20*/  IADD3 R0, P1, PT, R0, 0x4, RZ ;  /* 0x0000000400007810 */ /* 0x000fe40007f3e0ff */
[----:B------:R-:W-:-:S02]  /*1a30*/  ISETP.NE.AND.EX P0, PT, R10, RZ, PT, P0 ;  /* 0x000000ff0a00720c */ /* 0x000fc40003f05300 */
[----:B------:R-:W-:Y:S01]  /*1a40*/  IADD3.X R3, PT, PT, RZ, R3, RZ, P1, !PT ;  /* 0x00000003ff037210 */ /* 0x000fe20000ffe4ff */
[----:B--2---:R0:W-:Y:S10]  /*1a50*/  STG.E desc[UR8][R14.64+0x4], R7 ;  /* 0x000004070e007986 */ /* 0x0041f4000c101908 */
[----:B------:R-:W-:Y:S05]  /*1a60*/  @P0 BRA `(.L_x_72) ;  /* 0xffffffe800340947 */ /* 0x000fea000383ffff */
.L_x_47:
[----:B------:R-:W-:Y:S05]  /*1a70*/  BSYNC.RECONVERGENT B0 ;  /* 0x0000000000007941 */ /* 0x000fea0003800200 */
.L_x_46:
[----:B------:R-:W-:-:S04]  /*1a80*/  ISETP.NE.U32.AND P0, PT, R8, RZ, PT ;  /* 0x000000ff0800720c */ /* 0x000fc80003f05070 */
[----:B------:R-:W-:-:S13]  /*1a90*/  ISETP.NE.AND.EX P0, PT, RZ, RZ, PT, P0 ;  /* 0x000000ffff00720c */ /* 0x000fda0003f05300 */
[----:B------:R-:W-:Y:S05]  /*1aa0*/  @!P0 EXIT ;  /* 0x000000000000894d */ /* 0x000fea0003800000 */
[----:B------:R-:W0:Y:S01]  /*1ab0*/  LDCU.64 UR10, c[0x0][0x388] ;  /* 0x00007100ff0a77ac */ /* 0x000e220008000a00 */
[----:B------:R-:W-:Y:S01]  /*1ac0*/  IADD3 R10, P0, PT, RZ, -R8, RZ ;  /* 0x80000008ff0a7210 */ /* 0x000fe20007f1e0ff */
[----:B------:R-:W1:Y:S04]  /*1ad0*/  LDCU UR13, c[0x0][0x398] ;  /* 0x00007300ff0d77ac */ /* 0x000e680008000800 */
[----:B------:R-:W-:Y:S01]  /*1ae0*/  IMAD.X R16, RZ, RZ, -0x1, P0 ;  /* 0xffffffffff107424 */ /* 0x000fe200000e06ff */
[----:B------:R-:W2:Y:S01]  /*1af0*/  LDCU UR12, c[0x0][0x394] ;  /* 0x00007280ff0c77ac */ /* 0x000ea20008000800 */
[----:B------:R-:W3:Y:S01]  /*1b00*/  LDCU.64 UR14, c[0x0][0x380] ;  /* 0x00007000ff0e77ac */ /* 0x000ee20008000a00 */
[----:B0-----:R-:W-:-:S04]  /*1b10*/  LEA R14, P1, R0, UR10, 0x2 ;  /* 0x0000000a000e7c11 */ /* 0x001fc8000f8210ff */
[----:B-1----:R-:W-:-:S09]  /*1b20*/  LEA.HI.X R15, R0, UR11, R3, 0x2, P1 ;  /* 0x0000000b000f7c11 */ /* 0x002fd200088f1403 */
.L_x_79:
[----:B------:R-:W-:Y:S01]  /*1b30*/  ISETP.NE.AND.EX P0, PT, R3, RZ, PT, !PT ;  /* 0x000000ff0300720c */ /* 0x000fe20003f053f0 */
[----:B------:R-:W-:-:S12]  /*1b40*/  BSSY.RECONVERGENT B0, `(.L_x_73) ;  /* 0x0000020000007945 */ /* 0x000fd80003800200 */
[----:B0-----:R-:W-:Y:S05]  /*1b50*/  @P0 BRA `(.L_x_74) ;  /* 0x0000000000580947 */ /* 0x001fea0003800000 */
[----:B------:R-:W0:Y:S01]  /*1b60*/  I2F.U32.RP R9, R5 ;  /* 0x0000000500097306 */ /* 0x000e220000209000 */
[----:B------:R-:W-:Y:S01]  /*1b70*/  IMAD.MOV R11, RZ, RZ, -R5 ;  /* 0x000000ffff0b7224 */ /* 0x000fe200078e0a05 */
[----:B------:R-:W-:-:S06]  /*1b80*/  ISETP.NE.U32.AND P2, PT, R5, RZ, PT ;  /* 0x000000ff0500720c */ /* 0x000fcc0003f45070 */
[----:B0-----:R-:W0:Y:S02]  /*1b90*/  MUFU.RCP R9, R9 ;  /* 0x0000000900097308 */ /* 0x001e240000001000 */
[----:B0-----:R-:W-:Y:S01]  /*1ba0*/  IADD3 R6, PT, PT, R9, 0xffffffe, RZ ;  /* 0x0ffffffe09067810 */ /* 0x001fe20007ffe0ff */
[----:B------:R-:W-:-:S05]  /*1bb0*/  HFMA2 R9, -RZ, RZ, 0, 0 ;  /* 0x00000000ff097431 */ /* 0x000fca00000001ff */
[----:B------:R0:W1:Y:S02]  /*1bc0*/  F2I.FTZ.U32.TRUNC.NTZ R7, R6 ;  /* 0x0000000600077305 */ /* 0x000064000021f000 */
        /* <DEDUP_REMOVED lines=15> */
.L_x_74:
[----:B------:R-:W-:Y:S01]  /*1cc0*/  IMAD.MOV.U32 R11, RZ, RZ, R0 ;  /* 0x000000ffff0b7224 */ /* 0x000fe200078e0000 */
[----:B------:R-:W-:Y:S02]  /*1cd0*/  MOV R17, R3 ;  /* 0x0000000300117202 */ /* 0x000fe40000000f00 */
[----:B------:R-:W-:-:S07]  /*1ce0*/  MOV R4, 0x1d00 ;  /* 0x00001d0000047802 */ /* 0x000fce0000000f00 */
[----:B--23--:R-:W-:Y:S05]  /*1cf0*/  CALL.REL.NOINC `($__internal_4_$__cuda_sm20_div_u64) ;  /* 0x0000000400287944 */ /* 0x00cfea0003c00000 */
[----:B------:R-:W-:Y:S01]  /*1d00*/  IMAD.MOV R11, RZ, RZ, -R20 ;  /* 0x000000ffff0b7224 */ /* 0x000fe200078e0a14 */
[----:B------:R-:W-:Y:S01]  /*1d10*/  MOV R8, R20 ;  /* 0x0000001400087202 */ /* 0x000fe20000000f00 */
[----:B------:R-:W-:Y:S02]  /*1d20*/  IMAD.MOV.U32 R9, RZ, RZ, R21 ;  /* 0x000000ffff097224 */ /* 0x000fe400078e0015 */
[----:B------:R-:W-:-:S07]  /*1d30*/  IMAD R11, R5, R11, R0 ;  /* 0x0000000b050b7224 */ /* 0x000fce00078e0200 */
.L_x_75:
[----:B--23--:R-:W-:Y:S05]  /*1d40*/  BSYNC.RECONVERGENT B0 ;  /* 0x0000000000007941 */ /* 0x00cfea0003800200 */
.L_x_73:
[----:B------:R-:W0:Y:S01]  /*1d50*/  I2F.U32.RP R4, R2 ;  /* 0x0000000200047306 */ /* 0x000e220000209000 */
[----:B------:R-:W-:Y:S01]  /*1d60*/  IMAD.MOV R13, RZ, RZ, -R2 ;  /* 0x000000ffff0d7224 */ /* 0x000fe200078e0a02 */
[----:B------:R-:W-:Y:S01]  /*1d70*/  ISETP.NE.U32.AND P2, PT, R2, RZ, PT ;  /* 0x000000ff0200720c */ /* 0x000fe20003f45070 */
[----:B------:R-:W-:Y:S05]  /*1d80*/  BSSY.RECONVERGENT B0, `(.L_x_76) ;  /* 0x000002a000007945 */ /* 0x000fea0003800200 */
[----:B0-----:R-:W0:Y:S02]  /*1d90*/  MUFU.RCP R4, R4 ;  /* 0x0000000400047308 */ /* 0x001e240000001000 */
[----:B0-----:R-:W-:-:S06]  /*1da0*/  IADD3 R6, PT, PT, R4, 0xffffffe, RZ ;  /* 0x0ffffffe04067810 */ /* 0x001fcc0007ffe0ff */
        /* <DEDUP_REMOVED lines=12> */
[----:B------:R-:W-:Y:S02]  /*1e70*/  @P1 IADD3 R20, PT, PT, R20, 0x1, RZ ;  /* 0x0000000114141810 */ /* 0x000fe40007ffe0ff */
        /* <DEDUP_REMOVED lines=18> */
[----:B------:R-:W-:Y:S02]  /*1fa0*/  @P0 IADD3 R6, PT, PT, R6, -UR13, RZ ;  /* 0x8000000d06060c10 */ /* 0x000fe4000fffe0ff */
[----:B------:R-:W-:Y:S01]  /*1fb0*/  @!P1 LOP3.LUT R6, RZ, UR13, RZ, 0x33, !PT ;  /* 0x0000000dff069c12 */ /* 0x000fe2000f8e33ff */
[----:B------:R-:W-:Y:S06]  /*1fc0*/  BRA `(.L_x_78) ;  /* 0x0000000000147947 */ /* 0x000fec0003800000 */
.L_x_77:
[----:B------:R-:W-:Y:S01]  /*1fd0*/  MOV R4, R0 ;  /* 0x0000000000047202 */ /* 0x000fe20000000f00 */
[----:B------:R-:W-:Y:S01]  /*1fe0*/  IMAD.MOV.U32 R7, RZ, RZ, R3 ;  /* 0x000000ffff077224 */ /* 0x000fe200078e0003 */
[----:B------:R-:W-:-:S07]  /*1ff0*/  MOV R6, 0x2010 ;  /* 0x0000201000067802 */ /* 0x000fce0000000f00 */
[----:B------:R-:W-:Y:S05]  /*2000*/  CALL.REL.NOINC `($__internal_5_$__cuda_sm20_rem_u64) ;  /* 0x00000004007c7944 */ /* 0x000fea0003c00000 */
[----:B------:R-:W-:-:S07]  /*2010*/  MOV R6, R4 ;  /* 0x0000000400067202 */ /* 0x000fce0000000f00 */
.L_x_78:
[----:B------:R-:W-:Y:S05]  /*2020*/  BSYNC.RECONVERGENT B0 ;  /* 0x0000000000007941 */ /* 0x000fea0003800200 */
.L_x_76:
        /* <DEDUP_REMOVED lines=8> */
[----:B------:R-:W-:-:S05]  /*20b0*/  LEA.HI.X R7, R8, UR15, R7, 0x2, P0 ;  /* 0x0000000f08077c11 */ /* 0x000fca00080f1407 */
[----:B------:R0:W2:Y:S01]  /*20c0*/  LDG.E.CONSTANT R9, desc[UR8][R6.64] ;  /* 0x0000000806097981 */ /* 0x0000a2000c1e9900 */
[----:B------:R-:W-:Y:S02]  /*20d0*/  IADD3 R10, P0, PT, R10, 0x1, RZ ;  /* 0x000000010a0a7810 */ /* 0x000fe40007f1e0ff */
[----:B------:R-:W-:Y:S02]  /*20e0*/  IADD3 R0, P1, PT, R0, 0x1, RZ ;  /* 0x0000000100007810 */ /* 0x000fe40007f3e0ff */
[----:B------:R-:W-:Y:S02]  /*20f0*/  IADD3.X R16, PT, PT, RZ, R16, RZ, P0, !PT ;  /* 0x00000010ff107210 */ /* 0x000fe400007fe4ff */
[----:B------:R-:W-:Y:S01]  /*2100*/  ISETP.NE.U32.AND P0, PT, R10, RZ, PT ;  /* 0x000000ff0a00720c */ /* 0x000fe20003f05070 */
[----:B------:R-:W-:Y:S01]  /*2110*/  IMAD.X R3, RZ, RZ, R3, P1 ;  /* 0x000000ffff037224 */ /* 0x000fe200008e0603 */
[----:B0-----:R-:W-:Y:S01]  /*2120*/  MOV R6, R14 ;  /* 0x0000000e00067202 */ /* 0x001fe20000000f00 */
[----:B------:R-:W-:Y:S01]  /*2130*/  IMAD.MOV.U32 R7, RZ, RZ, R15 ;  /* 0x000000ffff077224 */ /* 0x000fe200078e000f */
[----:B------:R-:W-:-:S02]  /*2140*/  ISETP.NE.AND.EX P0, PT, R16, RZ, PT, P0 ;  /* 0x000000ff1000720c */ /* 0x000fc40003f05300 */
[----:B------:R-:W-:-:S04]  /*2150*/  IADD3 R14, P2, PT, R14, 0x4, RZ ;  /* 0x000000040e0e7810 */ /* 0x000fc80007f5e0ff */
[----:B------:R-:W-:Y:S01]  /*2160*/  IADD3.X R15, PT, PT, RZ, R15, RZ, P2, !PT ;  /* 0x0000000fff0f7210 */ /* 0x000fe200017fe4ff */
[----:B--2---:R0:W-:Y:S06]  /*2170*/  STG.E desc[UR8][R6.64], R9 ;  /* 0x0000000906007986 */ /* 0x0041ec000c101908 */
[----:B------:R-:W-:Y:S05]  /*2180*/  @P0 BRA `(.L_x_79) ;  /* 0xfffffff800680947 */ /* 0x000fea000383ffff */
[----:B------:R-:W-:Y:S05]  /*2190*/  EXIT ;  /* 0x000000000000794d */ /* 0x000fea0003800000 */
        .weak           $__internal_4_$__cuda_sm20_div_u64
        .type           $__internal_4_$__cuda_sm20_div_u64,@function
        .size           $__internal_4_$__cuda_sm20_div_u64,($__internal_5_$__cuda_sm20_rem_u64 - $__internal_4_$__cuda_sm20_div_u64)
$__internal_4_$__cuda_sm20_div_u64:
[----:B------:R-:W-:Y:S01]  /*21a0*/  IMAD.U32 R23, RZ, RZ, UR4 ;  /* 0x00000004ff177e24 */ /* 0x000fe2000f8e00ff */
[----:B------:R-:W-:-:S04]  /*21b0*/  MOV R22, R5 ;  /* 0x0000000500167202 */ /* 0x000fc80000000f00 */
        /* <DEDUP_REMOVED lines=8> */
[----:B------:R-:W-:-:S03]  /*2240*/  IMAD.HI.U32 R12, R6, R19, RZ ;  /* 0x00000013060c7227 */ /* 0x000fc600078e00ff */
[----:B------:R-:W-:Y:S01]  /*2250*/  IADD3.X R21, PT, PT, RZ, ~R13, RZ, P0, !PT ;  /* 0x8000000dff157210 */ /* 0x000fe200007fe4ff */
[----:B------:R-:W-:-:S04]  /*2260*/  IMAD.MOV.U32 R13, RZ, RZ, R6 ;  /* 0x000000ffff0d7224 */ /* 0x000fc800078e0006 */
[----:B------:R-:W-:-:S04]  /*2270*/  IMAD.WIDE.U32 R12, P0, R6, R21, R12 ;  /* 0x00000015060c7225 */ /* 0x000fc8000780000c */
[C---:B------:R-:W-:Y:S02]  /*2280*/  IMAD R6, R7.reuse, R21, RZ ;  /* 0x0000001507067224 */ /* 0x040fe400078e02ff */
[----:B------:R-:W-:-:S04]  /*2290*/  IMAD.HI.U32 R13, P1, R7, R19, R12 ;  /* 0x00000013070d7227 */ /* 0x000fc8000782000c */
[----:B------:R-:W-:Y:S01]  /*22a0*/  IMAD.HI.U32 R21, R7, R21, RZ ;  /* 0x0000001507157227 */ /* 0x000fe200078e00ff */
[----:B------:R-:W-:-:S04]  /*22b0*/  IADD3 R13, P3, PT, R6, R13, RZ ;  /* 0x0000000d060d7210 */ /* 0x000fc80007f7e0ff */
[----:B------:R-:W-:Y:S01]  /*22c0*/  IADD3.X R6, PT, PT, R21, R7, RZ, P0, !PT ;  /* 0x0000000715067210 */ /* 0x000fe200007fe4ff */
[----:B------:R-:W-:-:S03]  /*22d0*/  IMAD.WIDE.U32 R20, R13, R5, RZ ;  /* 0x000000050d147225 */ /* 0x000fc600078e00ff */
[----:B------:R-:W-:Y:S01]  /*22e0*/  IADD3.X R6, PT, PT, RZ, RZ, R6, P3, P1 ;  /* 0x000000ffff067210 */ /* 0x000fe20001fe2406 */
        /* <DEDUP_REMOVED lines=26> */
[----:B------:R-:W-:-:S04]  /*2490*/  IADD3 R21, P3, PT, -R5, R22, RZ ;  /* 0x0000001605157210 */ /* 0x000fc80007f7e1ff */
[----:B------:R-:W-:Y:S02]  /*24a0*/  IADD3.X R6, PT, PT, ~R6, R17, RZ, P1, !PT ;  /* 0x0000001106067210 */ /* 0x000fe40000ffe5ff */
[----:B------:R-:W-:Y:S02]  /*24b0*/  IADD3 R19, P1, PT, R12, 0x1, RZ ;  /* 0x000000010c137810 */ /* 0x000fe40007f3e0ff */
[C---:B------:R-:W-:Y:S02]  /*24c0*/  ISETP.GE.U32.AND.EX P0, PT, R6.reuse, UR4, PT, P0 ;  /* 0x0000000406007c0c */ /* 0x040fe4000bf06100 */
[----:B------:R-:W-:Y:S01]  /*24d0*/  IADD3.X R7, PT, PT, R6, ~UR4, RZ, P3, !PT ;  /* 0x8000000406077c10 */ /* 0x000fe20009ffe4ff */
[----:B------:R-:W-:Y:S01]  /*24e0*/  IMAD.X R13, RZ, RZ, R20, P1 ;  /* 0x000000ffff0d7224 */ /* 0x000fe200008e0614 */
[----:B------:R-:W-:Y:S02]  /*24f0*/  SEL R22, R21, R22, P0 ;  /* 0x0000001615167207 */ /* 0x000fe40000000000 */
[----:B------:R-:W-:-:S02]  /*2500*/  SEL R12, R19, R12, P0 ;  /* 0x0000000c130c7207 */ /* 0x000fc40000000000 */
[----:B------:R-:W-:Y:S02]  /*2510*/  SEL R19, R7, R6, P0 ;  /* 0x0000000607137207 */ /* 0x000fe40000000000 */
[----:B------:R-:W-:Y:S02]  /*2520*/  SEL R6, R13, R20, P0 ;  /* 0x000000140d067207 */ /* 0x000fe40000000000 */
[----:B------:R-:W-:Y:S02]  /*2530*/  ISETP.GE.U32.AND P0, PT, R22, R5, PT ;  /* 0x000000051600720c */ /* 0x000fe40003f06070 */
[----:B------:R-:W-:Y:S02]  /*2540*/  IADD3 R7, P3, PT, R12, 0x1, RZ ;  /* 0x000000010c077810 */ /* 0x000fe40007f7e0ff */
[----:B------:R-:W-:Y:S02]  /*2550*/  ISETP.GE.U32.AND.EX P0, PT, R19, UR4, PT, P0 ;  /* 0x0000000413007c0c */ /* 0x000fe4000bf06100 */
[----:B------:R-:W-:-:S02]  /*2560*/  IADD3.X R21, PT, PT, RZ, R6, RZ, P3, !PT ;  /* 0x00000006ff157210 */ /* 0x000fc40001ffe4ff */
[----:B------:R-:W-:Y:S01]  /*2570*/  SEL R20, R7, R12, P0 ;  /* 0x0000000c07147207 */ /* 0x000fe20000000000 */
[----:B------:R-:W-:Y:S01]  /*2580*/  HFMA2 R7, -RZ, RZ, 0, 0 ;  /* 0x00000000ff077431 */ /* 0x000fe200000001ff */
[----:B------:R-:W-:Y:S02]  /*2590*/  ISETP.NE.U32.AND P1, PT, R5, RZ, PT ;  /* 0x000000ff0500720c */ /* 0x000fe40003f25070 */
[----:B------:R-:W-:Y:S01]  /*25a0*/  SEL R21, R21, R6, P0 ;  /* 0x0000000615157207 */ /* 0x000fe20000000000 */
[----:B------:R-:W-:Y:S01]  /*25b0*/  IMAD.MOV.U32 R6, RZ, RZ, R4 ;  /* 0x000000ffff067224 */ /* 0x000fe200078e0004 */
[----:B------:R-:W-:-:S04]  /*25c0*/  ISETP.NE.AND.EX P1, PT, RZ, UR4, PT, P1 ;  /* 0x00000004ff007c0c */ /* 0x000fc8000bf25310 */
[----:B------:R-:W-:Y:S02]  /*25d0*/  SEL R20, R20, 0xffffffff, P1 ;  /* 0xffffffff14147807 */ /* 0x000fe40000800000 */
[----:B------:R-:W-:Y:S01]  /*25e0*/  SEL R21, R21, 0xffffffff, P1 ;  /* 0xffffffff15157807 */ /* 0x000fe20000800000 */
[----:B------:R-:W-:Y:S06]  /*25f0*/  RET.REL.NODEC R6 `(_Z17kernel_tile_try01PKfPfjjjiii) ;  /* 0xffffffd806807950 */ /* 0x000fec0003c3ffff */
        .weak           $__internal_5_$__cuda_sm20_rem_u64
        .type           $__internal_5_$__cuda_sm20_rem_u64,@function
        .size           $__internal_5_$__cuda_sm20_rem_u64,(.L_x_86 - $__internal_5_$__cuda_sm20_rem_u64)
$__internal_5_$__cuda_sm20_rem_u64:
[----:B------:R-:W-:Y:S02]  /*2600*/  UMOV UR7, UR5 ;  /* 0x0000000500077c82 */ /* 0x000fe40008000000 */
[----:B------:R-:W0:Y:S08]  /*2610*/  I2F.U64.RP R11, UR6 ;  /* 0x00000006000b7d12 */ /* 0x000e300008309000 */
[----:B0-----:R-:W0:Y:S02]  /*2620*/  MUFU.RCP R22, R11 ;  /* 0x0000000b00167308 */ /* 0x001e240000001000 */
[----:B0-----:R-:W-:-:S06]  /*2630*/  VIADD R22, R22, 0x1ffffffe ;  /* 0x1ffffffe16167836 */ /* 0x001fcc0000000000 */
[----:B------:R-:W0:Y:S02]  /*2640*/  F2I.U64.TRUNC R22, R22 ;  /* 0x0000001600167311 */ /* 0x000e24000020d800 */
[----:B0-----:R-:W-:-:S04]  /*2650*/  IMAD.WIDE.U32 R18, R22, UR6, RZ ;  /* 0x0000000616127c25 */ /* 0x001fc8000f8e00ff */
[C---:B------:R-:W-:Y:S01]  /*2660*/  IMAD R12, R22.reuse, UR5, R19 ;  /* 0x00000005160c7c24 */ /* 0x040fe2000f8e0213 */
[----:B------:R-:W-:Y:S01]  /*2670*/  IADD3 R18, P0, PT, RZ, -R18, RZ ;  /* 0x80000012ff127210 */ /* 0x000fe20007f1e0ff */
[----:B------:R-:W-:Y:S02]  /*2680*/  IMAD.MOV.U32 R25, RZ, RZ, R22 ;  /* 0x000000ffff197224 */ /* 0x000fe400078e0016 */
[----:B------:R-:W-:Y:S02]  /*2690*/  IMAD R12, R23, UR6, R12 ;  /* 0x00000006170c7c24 */ /* 0x000fe4000f8e020c */
[----:B------:R-:W-:-:S03]  /*26a0*/  IMAD.HI.U32 R24, R22, R18, RZ ;  /* 0x0000001216187227 */ /* 0x000fc600078e00ff */
[----:B------:R-:W-:-:S05]  /*26b0*/  IADD3.X R12, PT, PT, RZ, ~R12, RZ, P0, !PT ;  /* 0x8000000cff0c7210 */ /* 0x000fca00007fe4ff */
[----:B------:R-:W-:-:S04]  /*26c0*/  IMAD.WIDE.U32 R24, P0, R22, R12, R24 ;  /* 0x0000000c16187225 */ /* 0x000fc80007800018 */
[C---:B------:R-:W-:Y:S02]  /*26d0*/  IMAD R11, R23.reuse, R12, RZ ;  /* 0x0000000c170b7224 */ /* 0x040fe400078e02ff */
[----:B------:R-:W-:-:S04]  /*26e0*/  IMAD.HI.U32 R18, P1, R23, R18, R24 ;  /* 0x0000001217127227 */ /* 0x000fc80007820018 */
[----:B------:R-:W-:Y:S01]  /*26f0*/  IMAD.HI.U32 R12, R23, R12, RZ ;  /* 0x0000000c170c7227 */ /* 0x000fe200078e00ff */
[----:B------:R-:W-:-:S04]  /*2700*/  IADD3 R25, P2, PT, R11, R18, RZ ;  /* 0x000000120b197210 */ /* 0x000fc80007f5e0ff */
[----:B------:R-:W-:Y:S01]  /*2710*/  IADD3.X R11, PT, PT, R12, R23, RZ, P0, !PT ;  /* 0x000000170c0b7210 */ /* 0x000fe200007fe4ff */
[----:B------:R-:W-:-:S03]  /*2720*/  IMAD.WIDE.U32 R22, R25, UR6, RZ ;  /* 0x0000000619167c25 */ /* 0x000fc6000f8e00ff */
[----:B------:R-:W-:Y:S01]  /*2730*/  IADD3.X R11, PT, PT, RZ, RZ, R11, P2, P1 ;  /* 0x000000ffff0b7210 */ /* 0x000fe200017e240b */
[----:B------:R-:W-:Y:S01]  /*2740*/  IMAD R12, R25, UR5, R23 ;  /* 0x00000005190c7c24 */ /* 0x000fe2000f8e0217 */
[----:B------:R-:W-:Y:S01]  /*2750*/  IADD3 R22, P0, PT, RZ, -R22, RZ ;  /* 0x80000016ff167210 */ /* 0x000fe20007f1e0ff */
[----:B------:R-:W-:Y:S02]  /*2760*/  IMAD.MOV.U32 R23, RZ, RZ, RZ ;  /* 0x000000ffff177224 */ /* 0x000fe400078e00ff */
[----:B------:R-:W-:Y:S02]  /*2770*/  IMAD R12, R11, UR6, R12 ;  /* 0x000000060b0c7c24 */ /* 0x000fe4000f8e020c */
        /* <DEDUP_REMOVED lines=13> */
[----:B------:R-:W-:Y:S02]  /*2850*/  HFMA2 R13, -RZ, RZ, 0, 0 ;  /* 0x00000000ff0d7431 */ /* 0x000fe400000001ff */
[----:B------:R-:W-:Y:S01]  /*2860*/  IMAD.HI.U32 R18, R18, R7, RZ ;  /* 0x0000000712127227 */ /* 0x000fe200078e00ff */
[----:B------:R-:W-:-:S04]  /*2870*/  IADD3 R11, P1, PT, R11, R12, RZ ;  /* 0x0000000c0b0b7210 */ /* 0x000fc80007f3e0ff */
[----:B------:R-:W-:Y:S01]  /*2880*/  IADD3.X R12, PT, PT, R18, RZ, RZ, P0, !PT ;  /* 0x000000ff120c7210 */ /* 0x000fe200007fe4ff */
[----:B------:R-:W-:-:S04]  /*2890*/  IMAD.WIDE.U32 R18, R11, UR6, RZ ;  /* 0x000000060b127c25 */ /* 0x000fc8000f8e00ff */
[----:B------:R-:W-:Y:S01]  /*28a0*/  IMAD.X R12, RZ, RZ, R12, P1 ;  /* 0x000000ffff0c7224 */ /* 0x000fe200008e060c */
[----:B------:R-:W-:Y:S01]  /*28b0*/  IADD3 R4, P1, PT, -R18, R4, RZ ;  /* 0x0000000412047210 */ /* 0x000fe20007f3e1ff */
[----:B------:R-:W-:-:S03]  /*28c0*/  IMAD R11, R11, UR5, R19 ;  /* 0x000000050b0b7c24 */ /* 0x000fc6000f8e0213 */
[----:B------:R-:W-:Y:S01]  /*28d0*/  ISETP.GE.U32.AND P0, PT, R4, UR6, PT ;  /* 0x0000000604007c0c */ /* 0x000fe2000bf06070 */
[----:B------:R-:W-:-:S05]  /*28e0*/  IMAD R12, R12, UR6, R11 ;  /* 0x000000060c0c7c24 */ /* 0x000fca000f8e020b */
[----:B------:R-:W-:Y:S02]  /*28f0*/  IADD3.X R7, PT, PT, ~R12, R7, RZ, P1, !PT ;  /* 0x000000070c077210 */ /* 0x000fe40000ffe5ff */
[----:B------:R-:W-:Y:S02]  /*2900*/  IADD3 R11, P1, PT, R4, -UR6, RZ ;  /* 0x80000006040b7c10 */ /* 0x000fe4000ff3e0ff */
[C---:B------:R-:W-:Y:S02]  /*2910*/  ISETP.GE.U32.AND.EX P0, PT, R7.reuse, UR5, PT, P0 ;  /* 0x0000000507007c0c */ /* 0x040fe4000bf06100 */
[----:B------:R-:W-:Y:S02]  /*2920*/  IADD3.X R12, PT, PT, R7, ~UR5, RZ, P1, !PT ;  /* 0x80000005070c7c10 */ /* 0x000fe40008ffe4ff */
[----:B------:R-:W-:Y:S02]  /*2930*/  SEL R11, R11, R4, P0 ;  /* 0x000000040b0b7207 */ /* 0x000fe40000000000 */
[----:B------:R-:W-:-:S02]  /*2940*/  SEL R12, R12, R7, P0 ;  /* 0x000000070c0c7207 */ /* 0x000fc40000000000 */
[C---:B------:R-:W-:Y:S02]  /*2950*/  ISETP.GE.U32.AND P0, PT, R11.reuse, UR6, PT ;  /* 0x000000060b007c0c */ /* 0x040fe4000bf06070 */
[----:B------:R-:W-:Y:S02]  /*2960*/  IADD3 R4, P2, PT, R11, -UR6, RZ ;  /* 0x800000060b047c10 */ /* 0x000fe4000ff5e0ff */
[C---:B------:R-:W-:Y:S02]  /*2970*/  ISETP.GE.U32.AND.EX P0, PT, R12.reuse, UR5, PT, P0 ;  /* 0x000000050c007c0c */ /* 0x040fe4000bf06100 */
[----:B------:R-:W-:Y:S02]  /*2980*/  IADD3.X R7, PT, PT, R12, ~UR5, RZ, P2, !PT ;  /* 0x800000050c077c10 */ /* 0x000fe400097fe4ff */
[----:B------:R-:W-:Y:S02]  /*2990*/  ISETP.NE.U32.AND P1, PT, RZ, UR6, PT ;  /* 0x00000006ff007c0c */ /* 0x000fe4000bf25070 */
[----:B------:R-:W-:Y:S01]  /*29a0*/  SEL R7, R7, R12, P0 ;  /* 0x0000000c07077207 */ /* 0x000fe20000000000 */
[----:B------:R-:W-:Y:S01]  /*29b0*/  IMAD.MOV.U32 R12, RZ, RZ, R6 ;  /* 0x000000ffff0c7224 */ /* 0x000fe200078e0006 */
[----:B------:R-:W-:-:S02]  /*29c0*/  ISETP.NE.AND.EX P1, PT, RZ, UR5, PT, P1 ;  /* 0x00000005ff007c0c */ /* 0x000fc4000bf25310 */
[----:B------:R-:W-:Y:S02]  /*29d0*/  SEL R4, R4, R11, P0 ;  /* 0x0000000b04047207 */ /* 0x000fe40000000000 */
[----:B------:R-:W-:Y:S02]  /*29e0*/  SEL R7, R7, 0xffffffff, P1 ;  /* 0xffffffff07077807 */ /* 0x000fe40000800000 */
[----:B------:R-:W-:Y:S01]  /*29f0*/  SEL R4, R4, 0xffffffff, P1 ;  /* 0xffffffff04047807 */ /* 0x000fe20000800000 */
[----:B------:R-:W-:Y:S06]  /*2a00*/  RET.REL.NODEC R12 `(_Z17kernel_tile_try01PKfPfjjjiii) ;  /* 0xffffffd40c7c7950 */ /* 0x000fec0003c3ffff */
.L_x_80:
        /* <DEDUP_REMOVED lines=15> */
.L_x_86:


//--------------------- .nv.shared.reserved.0     --------------------------
	.section	.nv.shared.reserved.0,"aw",@nobits
	.weak		__nv_reservedSMEM_offset_0_alias
	.size		__nv_reservedSMEM_offset_0_alias, 0, 64
	.other		__nv_reservedSMEM_offset_0_alias,@"STO_CUDA_RESERVED_SHARED STV_DEFAULT"
__nv_reservedSMEM_offset_0_alias:
	.zero		0
	.zero		64


//--------------------- .nv.constant0._Z17kernel_tile_try03PKfPfjjjjiiii --------------------------
	.section	.nv.constant0._Z17kernel_tile_try03PKfPfjjjjiiii,"a",@progbits
	.sectionflags	@""
	.align	4
.nv.constant0._Z17kernel_tile_try03PKfPfjjjjiiii:
	.zero		944


//--------------------- .nv.constant0._Z17kernel_tile_try02PKfPfjjjiii --------------------------
	.section	.nv.constant0._Z17kernel_tile_try02PKfPfjjjiii,"a",@progbits
	.sectionflags	@""
	.align	4
.nv.constant0._Z17kernel_tile_try02PKfPfjjjiii:
	.zero		936


//--------------------- .nv.constant0._Z17kernel_tile_try01PKfPfjjjiii --------------------------
	.section	.nv.constant0._Z17kernel_tile_try01PKfPfjjjiii,"a",@progbits
	.sectionflags	@""
	.align	4
.nv.constant0._Z17kernel_tile_try01PKfPfjjjiii:
	.zero		936


//--------------------- SYMBOLS --------------------------

	.type		.nv.reservedSmem.offset0,@object
	.size		.nv.reservedSmem.offset0,0x4
